def matmul_kernel(
    a_ptr,
    b_ptr,
    c_ptr,
    M,
    N,
    K,
    stride_am,
    stride_ak,
    stride_bk,
    stride_bn,
    stride_cm,
    stride_cn,
    BLOCK_M: tl.constexpr,
    BLOCK_N: tl.constexpr,
    BLOCK_K: tl.constexpr,
    GROUP_M: tl.constexpr,
):
    pid = tl.program_id(axis=0)
    num_pid_m = tl.cdiv(M, BLOCK_M)
    num_pid_n = tl.cdiv(N, BLOCK_N)
    num_pid_in_group = GROUP_M * num_pid_n
    group_id = pid // num_pid_in_group
    first_pid_m = group_id * GROUP_M
    group_size_m = min(num_pid_m - first_pid_m, GROUP_M)
    pid_m = first_pid_m + ((pid % num_pid_in_group) % group_size_m)
    pid_n = (pid % num_pid_in_group) // group_size_m

    offs_am = (pid_m * BLOCK_M + tl.arange(0, BLOCK_M)) % M
    offs_bn = (pid_n * BLOCK_N + tl.arange(0, BLOCK_N)) % N
    offs_k = tl.arange(0, BLOCK_K)
    a_ptrs = a_ptr + offs_am[:, None] * stride_am + offs_k[None, :] * stride_ak
    b_ptrs = b_ptr + offs_k[:, None] * stride_bk + offs_bn[None, :] * stride_bn

    acc = tl.zeros((BLOCK_M, BLOCK_N), dtype=tl.float32)
    for kk in range(0, tl.cdiv(K, BLOCK_K)):
        a = tl.load(a_ptrs, mask=offs_k[None, :] < K - kk * BLOCK_K, other=0.0)
        b = tl.load(b_ptrs, mask=offs_k[:, None] < K - kk * BLOCK_K, other=0.0)
        acc = tl.dot(a, b, acc)
        a_ptrs += BLOCK_K * stride_ak
        b_ptrs += BLOCK_K * stride_bk

    c = acc.to(c_ptr.dtype.element_ty)
    offs_cm = pid_m * BLOCK_M + tl.arange(0, BLOCK_M)
    offs_cn = pid_n * BLOCK_N + tl.arange(0, BLOCK_N)
    c_ptrs = c_ptr + offs_cm[:, None] * stride_cm + offs_cn[None, :] * stride_cn
    mask = (offs_cm[:, None] < M) & (offs_cn[None, :] < N)
    tl.store(c_ptrs, c, mask=mask)

# config = {"BLOCK_K": 64, "BLOCK_M": 64, "BLOCK_N": 128, "GROUP_M": 8, "arch": "sm_100", "dtype": "fp8e4m3", "num_ctas": 2, "num_stages": 3, "num_warps": 4}
# arch = sm_100


// ===== COMPILED SASS (sm_100a) =====

	.target	sm_100a

	.elftype	@"ET_EXEC"


//--------------------- .note.nv.tkinfo           --------------------------
	.section	.note.nv.tkinfo,"",@"SHT_NOTE"
	.sectionflags	@"SHF_NOTE_NV_TKINFO"
	.tkinfo
        /*0018*/ 	.word	0x00000081
        /*0030*/ 	.string	""
        /*0030*/ 	.string	"ptxas-blackwell"
        /*0030*/ 	.string	"Cuda compilation tools, release 12.9, V12.9.86"
        /*0030*/ 	.string	"Build cuda_12.9.r12.9/compiler.36037853_0"
        /*0030*/ 	.string	"-v  -suppress-debug-info  -lineinfo  -arch sm_100a "



//--------------------- .note.nv.cuver            --------------------------
	.section	.note.nv.cuver,"",@"SHT_NOTE"
	.sectionflags	@"SHF_NOTE_NV_CUVER"
        /*0018*/ 	.short	0x0001
        /*001a*/ 	.short	0x0064
        /*001c*/ 	.short	0x0001
        /*001e*/ 	.short	0x0000
        /*0020*/ 	.short	0x0001
        /*0022*/ 	.short	0x0000


//--------------------- .nv.info                  --------------------------
	.section	.nv.info,"",@"SHT_CUDA_INFO"
	.align	4


	//----- nvinfo : EIATTR_REGCOUNT
	.align		4
        /*0000*/ 	.byte	0x04, 0x2f
        /*0002*/ 	.short	(.L_4 - .L_3)
	.align		4
.L_3:
        /*0004*/ 	.word	index@(matmul_kernel)
        /*0008*/ 	.word	0x000000ff


	//----- nvinfo : EIATTR_FRAME_SIZE
	.align		4
.L_4:
        /*000c*/ 	.byte	0x04, 0x11
        /*000e*/ 	.short	(.L_6 - .L_5)
	.align		4
.L_5:
        /*0010*/ 	.word	index@($__internal_2_$__cuda_sm10x_tcgen05_guardrail_trap_unallocated_columns_being_dealloced)
        /*0014*/ 	.word	0x00000000


	//----- nvinfo : EIATTR_FRAME_SIZE
	.align		4
.L_6:
        /*0018*/ 	.byte	0x04, 0x11
        /*001a*/ 	.short	(.L_8 - .L_7)
	.align		4
.L_7:
        /*001c*/ 	.word	index@($__internal_1_$__cuda_sm10x_tcgen05_guardrail_trap_phase_invalid_during_alloc)
        /*0020*/ 	.word	0x00000000


	//----- nvinfo : EIATTR_FRAME_SIZE
	.align		4
.L_8:
        /*0024*/ 	.byte	0x04, 0x11
        /*0026*/ 	.short	(.L_10 - .L_9)
	.align		4
.L_9:
        /*0028*/ 	.word	index@($__internal_0_$__cuda_sm10x_tcgen05_guardrail_trap_col_being_dealloced_not_returned_by_alloc)
        /*002c*/ 	.word	0x00000000


	//----- nvinfo : EIATTR_FRAME_SIZE
	.align		4
.L_10:
        /*0030*/ 	.byte	0x04, 0x11
        /*0032*/ 	.short	(.L_12 - .L_11)
	.align		4
.L_11:
        /*0034*/ 	.word	index@(matmul_kernel)
        /*0038*/ 	.word	0x00000000


	//----- nvinfo : EIATTR_MIN_STACK_SIZE
	.align		4
.L_12:
        /*003c*/ 	.byte	0x04, 0x12
        /*003e*/ 	.short	(.L_14 - .L_13)
	.align		4
.L_13:
        /*0040*/ 	.word	index@(matmul_kernel)
        /*0044*/ 	.word	0x00000000
.L_14:


//--------------------- .nv.info.matmul_kernel    --------------------------
	.section	.nv.info.matmul_kernel,"",@"SHT_CUDA_INFO"
	.sectionflags	@""
	.align	4


	//----- nvinfo : EIATTR_CUDA_API_VERSION
	.align		4
        /*0000*/ 	.byte	0x04, 0x37
        /*0002*/ 	.short	(.L_16 - .L_15)
.L_15:
        /*0004*/ 	.word	0x00000081


	//----- nvinfo : EIATTR_KPARAM_INFO
	.align		4
.L_16:
        /*0008*/ 	.byte	0x04, 0x17
        /*000a*/ 	.short	(.L_18 - .L_17)
.L_17:
        /*000c*/ 	.word	0x00000000
        /*0010*/ 	.short	0x000d
        /*0012*/ 	.short	0x0048
        /*0014*/ 	.byte	0x00, 0xf4, 0x21, 0x00


	//----- nvinfo : EIATTR_KPARAM_INFO
	.align		4
.L_18:
        /*0018*/ 	.byte	0x04, 0x17
        /*001a*/ 	.short	(.L_20 - .L_19)
.L_19:
        /*001c*/ 	.word	0x00000000
        /*0020*/ 	.short	0x000c
        /*0022*/ 	.short	0x0040
        /*0024*/ 	.byte	0x00, 0xf4, 0x21, 0x00


	//----- nvinfo : EIATTR_KPARAM_INFO
	.align		4
.L_20:
        /*0028*/ 	.byte	0x04, 0x17
        /*002a*/ 	.short	(.L_22 - .L_21)
.L_21:
        /*002c*/ 	.word	0x00000000
        /*0030*/ 	.short	0x000b
        /*0032*/ 	.short	0x0038
        /*0034*/ 	.byte	0x00, 0xf0, 0x11, 0x00


	//----- nvinfo : EIATTR_KPARAM_INFO
	.align		4
.L_22:
        /*0038*/ 	.byte	0x04, 0x17
        /*003a*/ 	.short	(.L_24 - .L_23)
.L_23:
        /*003c*/ 	.word	0x00000000
        /*0040*/ 	.short	0x000a
        /*0042*/ 	.short	0x0034
        /*0044*/ 	.byte	0x00, 0xf0, 0x11, 0x00


	//----- nvinfo : EIATTR_KPARAM_INFO
	.align		4
.L_24:
        /*0048*/ 	.byte	0x04, 0x17
        /*004a*/ 	.short	(.L_26 - .L_25)
.L_25:
        /*004c*/ 	.word	0x00000000
        /*0050*/ 	.short	0x0009
        /*0052*/ 	.short	0x0030
        /*0054*/ 	.byte	0x00, 0xf0, 0x11, 0x00


	//----- nvinfo : EIATTR_KPARAM_INFO
	.align		4
.L_26:
        /*0058*/ 	.byte	0x04, 0x17
        /*005a*/ 	.short	(.L_28 - .L_27)
.L_27:
        /*005c*/ 	.word	0x00000000
        /*0060*/ 	.short	0x0008
        /*0062*/ 	.short	0x002c
        /*0064*/ 	.byte	0x00, 0xf0, 0x11, 0x00


	//----- nvinfo : EIATTR_KPARAM_INFO
	.align		4
.L_28:
        /*0068*/ 	.byte	0x04, 0x17
        /*006a*/ 	.short	(.L_30 - .L_29)
.L_29:
        /*006c*/ 	.word	0x00000000
        /*0070*/ 	.short	0x0007
        /*0072*/ 	.short	0x0028
        /*0074*/ 	.byte	0x00, 0xf0, 0x11, 0x00


	//----- nvinfo : EIATTR_KPARAM_INFO
	.align		4
.L_30:
        /*0078*/ 	.byte	0x04, 0x17
        /*007a*/ 	.short	(.L_32 - .L_31)
.L_31:
        /*007c*/ 	.word	0x00000000
        /*0080*/ 	.short	0x0006
        /*0082*/ 	.short	0x0024
        /*0084*/ 	.byte	0x00, 0xf0, 0x11, 0x00


	//----- nvinfo : EIATTR_KPARAM_INFO
	.align		4
.L_32:
        /*0088*/ 	.byte	0x04, 0x17
        /*008a*/ 	.short	(.L_34 - .L_33)
.L_33:
        /*008c*/ 	.word	0x00000000
        /*0090*/ 	.short	0x0005
        /*0092*/ 	.short	0x0020
        /*0094*/ 	.byte	0x00, 0xf0, 0x11, 0x00


	//----- nvinfo : EIATTR_KPARAM_INFO
	.align		4
.L_34:
        /*0098*/ 	.byte	0x04, 0x17
        /*009a*/ 	.short	(.L_36 - .L_35)
.L_35:
        /*009c*/ 	.word	0x00000000
        /*00a0*/ 	.short	0x0004
        /*00a2*/ 	.short	0x001c
        /*00a4*/ 	.byte	0x00, 0xf0, 0x11, 0x00


	//----- nvinfo : EIATTR_KPARAM_INFO
	.align		4
.L_36:
        /*00a8*/ 	.byte	0x04, 0x17
        /*00aa*/ 	.short	(.L_38 - .L_37)
.L_37:
        /*00ac*/ 	.word	0x00000000
        /*00b0*/ 	.short	0x0003
        /*00b2*/ 	.short	0x0018
        /*00b4*/ 	.byte	0x00, 0xf0, 0x11, 0x00


	//----- nvinfo : EIATTR_KPARAM_INFO
	.align		4
.L_38:
        /*00b8*/ 	.byte	0x04, 0x17
        /*00ba*/ 	.short	(.L_40 - .L_39)
.L_39:
        /*00bc*/ 	.word	0x00000000
        /*00c0*/ 	.short	0x0002
        /*00c2*/ 	.short	0x0010
        /*00c4*/ 	.byte	0x00, 0xf4, 0x21, 0x00


	//----- nvinfo : EIATTR_KPARAM_INFO
	.align		4
.L_40:
        /*00c8*/ 	.byte	0x04, 0x17
        /*00ca*/ 	.short	(.L_42 - .L_41)
.L_41:
        /*00cc*/ 	.word	0x00000000
        /*00d0*/ 	.short	0x0001
        /*00d2*/ 	.short	0x0008
        /*00d4*/ 	.byte	0x00, 0xf4, 0x21, 0x00


	//----- nvinfo : EIATTR_KPARAM_INFO
	.align		4
.L_42:
        /*00d8*/ 	.byte	0x04, 0x17
        /*00da*/ 	.short	(.L_44 - .L_43)
.L_43:
        /*00dc*/ 	.word	0x00000000
        /*00e0*/ 	.short	0x0000
        /*00e2*/ 	.short	0x0000
        /*00e4*/ 	.byte	0x00, 0xf4, 0x21, 0x00


	//----- nvinfo : EIATTR_EXPLICIT_CLUSTER
	.align		4
.L_44:
        /*00e8*/ 	.byte	0x01, 0x3e
	.zero		2


	//----- nvinfo : EIATTR_CTA_PER_CLUSTER
	.align		4
        /*00ec*/ 	.byte	0x04, 0x3d
        /*00ee*/ 	.short	(.L_46 - .L_45)
.L_45:
        /*00f0*/ 	.word	0x00000002
        /*00f4*/ 	.word	0x00000001
        /*00f8*/ 	.word	0x00000001


	//----- nvinfo : EIATTR_AT_ENTRY_FRAGMENTS
	.align		4
.L_46:
        /*00fc*/ 	.byte	0x04, 0x4f
        /*00fe*/ 	.short	(.L_48 - .L_47)


	//   ....[0]....
.L_47:
        /*0100*/ 	.word	0x00000004


	//----- nvinfo : EIATTR_RESERVED_SMEM_USED
	.align		4
.L_48:
        /*0104*/ 	.byte	0x01, 0x41
	.zero		2


	//----- nvinfo : EIATTR_SPARSE_MMA_MASK
	.align		4
        /*0108*/ 	.byte	0x03, 0x50
        /*010a*/ 	.short	0x0000


	//----- nvinfo : EIATTR_TCGEN05_1CTA_USED
	.align		4
        /*010c*/ 	.byte	0x01, 0x51
	.zero		2


	//----- nvinfo : EIATTR_MAXREG_COUNT
	.align		4
        /*0110*/ 	.byte	0x03, 0x1b
        /*0112*/ 	.short	0x00ff


	//----- nvinfo : EIATTR_NUM_BARRIERS
	.align		4
        /*0114*/ 	.byte	0x02, 0x4c
        /*0116*/ 	.byte	0x01
	.zero		1


	//----- nvinfo : EIATTR_INT_WARP_WIDE_INSTR_OFFSETS
	.align		4
        /*0118*/ 	.byte	0x04, 0x31
        /*011a*/ 	.short	(.L_50 - .L_49)


	//   ....[0]....
.L_49:
        /*011c*/ 	.word	0x00001f80


	//   ....[1]....
        /*0120*/ 	.word	0x00001fa0


	//   ....[2]....
        /*0124*/ 	.word	0x00004020


	//   ....[3]....
        /*0128*/ 	.word	0x00007ee0


	//   ....[4]....
        /*012c*/ 	.word	0x00007f30


	//----- nvinfo : EIATTR_COOP_GROUP_MASK_REGIDS
	.align		4
.L_50:
        /*0130*/ 	.byte	0x04, 0x29
        /*0132*/ 	.short	(.L_52 - .L_51)


	//   ....[0]....
.L_51:
        /*0134*/ 	.word	0xffffffff


	//   ....[1]....
        /*0138*/ 	.word	0xffffffff


	//   ....[2]....
        /*013c*/ 	.word	0xffffffff


	//   ....[3]....
        /*0140*/ 	.word	0xffffffff


	//----- nvinfo : EIATTR_COOP_GROUP_INSTR_OFFSETS
	.align		4
.L_52:
        /*0144*/ 	.byte	0x04, 0x28
        /*0146*/ 	.short	(.L_54 - .L_53)


	//   ....[0]....
.L_53:
        /*0148*/ 	.word	0x00000070


	//   ....[1]....
        /*014c*/ 	.word	0x00000330


	//   ....[2]....
        /*0150*/ 	.word	0x00007d70


	//   ....[3]....
        /*0154*/ 	.word	0x00007fe0


	//----- nvinfo : EIATTR_VRC_CTA_INIT_COUNT
	.align		4
.L_54:
        /*0158*/ 	.byte	0x02, 0x4a
        /*015a*/ 	.byte	0x80
	.zero		1


	//----- nvinfo : EIATTR_MBARRIER_INSTR_OFFSETS
	.align		4
        /*015c*/ 	.byte	0x04, 0x39
        /*015e*/ 	.short	(.L_56 - .L_55)


	//   ....[0]....
.L_55:
        /*0160*/ 	.word	0x00002100
        /*0164*/ 	.word	0x000000ff
        /*0168*/ 	.word	0x00000000
        /*016c*/ 	.short	0x0100
        /*016e*/ 	.byte	0x0f
	.zero		1


	//   ....[1]....
        /*0170*/ 	.word	0x00004040
        /*0174*/ 	.word	0x000000ff
        /*0178*/ 	.word	0x00004008
        /*017c*/ 	.short	0x0100
        /*017e*/ 	.byte	0x0d
	.zero		1


	//   ....[2]....
        /*0180*/ 	.word	0x00005080
        /*0184*/ 	.word	0x000000ff
        /*0188*/ 	.word	0x00000000
        /*018c*/ 	.short	0x010a
        /*018e*/ 	.byte	0x0f
	.zero		1


	//   ....[3]....
        /*0190*/ 	.word	0x000069e0
        /*0194*/ 	.word	0x000000ff
        /*0198*/ 	.word	0x00000000
        /*019c*/ 	.short	0x010a
        /*019e*/ 	.byte	0x0f
	.zero		1


	//   ....[4]....
        /*01a0*/ 	.word	0x00006ac0
        /*01a4*/ 	.word	0x000000ff
        /*01a8*/ 	.word	0x00004000
        /*01ac*/ 	.short	0x0108
        /*01ae*/ 	.byte	0x0d
	.zero		1


	//   ....[5]....
        /*01b0*/ 	.word	0x00006b40
        /*01b4*/ 	.word	0x000000ff
        /*01b8*/ 	.word	0x00004008
        /*01bc*/ 	.short	0x0108
        /*01be*/ 	.byte	0x0d
	.zero		1


	//   ....[6]....
        /*01c0*/ 	.word	0x00008000
        /*01c4*/ 	.word	0x000000ff
        /*01c8*/ 	.word	0x00000000
        /*01cc*/ 	.short	0x010a
        /*01ce*/ 	.byte	0x0f
	.zero		1


	//   ....[7]....
        /*01d0*/ 	.word	0x00008030
        /*01d4*/ 	.word	0x000000ff
        /*01d8*/ 	.word	0x00000000
        /*01dc*/ 	.short	0x010a
        /*01de*/ 	.byte	0x0f
	.zero		1


	//----- nvinfo : EIATTR_NUM_MBARRIERS
	.align		4
.L_56:
        /*01e0*/ 	.byte	0x03, 0x38
        /*01e2*/ 	.short	0x0002


	//----- nvinfo : EIATTR_EXIT_INSTR_OFFSETS
	.align		4
        /*01e4*/ 	.byte	0x04, 0x1c
        /*01e6*/ 	.short	(.L_58 - .L_57)


	//   ....[0]....
.L_57:
        /*01e8*/ 	.word	0x00007ff0


	//----- nvinfo : EIATTR_REQNTID
	.align		4
.L_58:
        /*01ec*/ 	.byte	0x04, 0x10
        /*01ee*/ 	.short	(.L_60 - .L_59)
.L_59:
        /*01f0*/ 	.word	0x00000080
        /*01f4*/ 	.word	0x00000001
        /*01f8*/ 	.word	0x00000001


	//----- nvinfo : EIATTR_CRS_STACK_SIZE
	.align		4
.L_60:
        /*01fc*/ 	.byte	0x04, 0x1e
        /*01fe*/ 	.short	(.L_62 - .L_61)
.L_61:
        /*0200*/ 	.word	0x00000000


	//----- nvinfo : EIATTR_CBANK_PARAM_SIZE
	.align		4
.L_62:
        /*0204*/ 	.byte	0x03, 0x19
        /*0206*/ 	.short	0x0050


	//----- nvinfo : EIATTR_PARAM_CBANK
	.align		4
        /*0208*/ 	.byte	0x04, 0x0a
        /*020a*/ 	.short	(.L_64 - .L_63)
	.align		4
.L_63:
        /*020c*/ 	.word	index@(.nv.constant0.matmul_kernel)
        /*0210*/ 	.short	0x0380
        /*0212*/ 	.short	0x0050


	//----- nvinfo : EIATTR_SW_WAR
	.align		4
.L_64:
        /*0214*/ 	.byte	0x04, 0x36
        /*0216*/ 	.short	(.L_66 - .L_65)
.L_65:
        /*0218*/ 	.word	0x00000008
.L_66:


//--------------------- .nv.compat                --------------------------
	.section	.nv.compat,"",@"SHT_CUDA_COMPAT_INFO"
	.align	4
        /*0000*/ 	.byte	0x02, 0x02, 0x02, 0x00, 0x02, 0x05, 0x05, 0x00, 0x02, 0x03, 0x00, 0x00, 0x02, 0x06, 0x01, 0x00


//--------------------- .nv.callgraph             --------------------------
	.section	.nv.callgraph,"",@"SHT_CUDA_CALLGRAPH"
	.align	4
	.sectionentsize	8
	.align		4
        /*0000*/ 	.word	0x00000000
	.align		4
        /*0004*/ 	.word	0xffffffff
	.align		4
        /*0008*/ 	.word	0x00000000
	.align		4
        /*000c*/ 	.word	0xfffffffe
	.align		4
        /*0010*/ 	.word	0x00000000
	.align		4
        /*0014*/ 	.word	0xfffffffd
	.align		4
        /*0018*/ 	.word	0x00000000
	.align		4
        /*001c*/ 	.word	0xfffffffc


//--------------------- .text.matmul_kernel       --------------------------
	.section	.text.matmul_kernel,"ax",@progbits
	.align	128
        .global         matmul_kernel
        .type           matmul_kernel,@function
        .size           matmul_kernel,(.L_x_20 - matmul_kernel)
        .other          matmul_kernel,@"STO_CUDA_ENTRY STV_DEFAULT"
matmul_kernel:
.text.matmul_kernel:
[----:B------:R-:W0:Y:S01]  /*0000*/  LDC R1, c[0x0][0x37c] ;  /* 0x0000df00ff017b82 */ /* 0x000e220000000800 */
[----:B------:R-:W1:Y:S01]  /*0010*/  S2R R0, SR_TID.X ;  /* 0x0000000000007919 */ /* 0x000e620000002100 */
[----:B------:R-:W2:Y:S01]  /*0020*/  LDCU.64 UR26, c[0x0][0x358] ;  /* 0x00006b00ff1a77ac */ /* 0x000ea20008000a00 */
[----:B-1----:R-:W-:-:S13]  /*0030*/  ISETP.GE.U32.AND P0, PT, R0, 0x20, PT ;  /* 0x000000200000780c */ /* 0x002fda0003f06070 */
[----:B------:R-:W-:Y:S02]  /*0040*/  VOTEU.ANY UP0, P0 ;  /* 0x0000000000ff7886 */ /* 0x000fe40000000100 */
[----:B0-2---:R-:W-:Y:S05]  /*0050*/  BRA.U UP0, `(.L_x_0) ;  /* 0x0000000100b87547 */ /* 0x005fea000b800000 */
[----:B------:R-:W0:Y:S01]  /*0060*/  S2UR UR6, SR_CgaCtaId ;  /* 0x00000000000679c3 */ /* 0x000e220000008800 */
[----:B------:R-:W-:Y:S01]  /*0070*/  NOP ;  /* 0x0000000000007918 */ /* 0x000fe20000000000 */
[----:B------:R-:W-:Y:S02]  /*0080*/  UMOV UR4, 0x40 ;  /* 0x0000004000047882 */ /* 0x000fe40000000000 */
[----:B0-----:R-:W-:-:S09]  /*0090*/  ULEA UR4, UR6, UR4, 0x18 ;  /* 0x0000000406047291 */ /* 0x001fd2000f8ec0ff */
[----:B------:R-:W0:Y:S01]  /*00a0*/  LDS.U8 R2, [UR4] ;  /* 0x00000004ff027984 */ /* 0x000e220008000000 */
[----:B------:R-:W-:Y:S02]  /*00b0*/  UMOV UR4, 0x400 ;  /* 0x0000040000047882 */ /* 0x000fe40000000000 */
[----:B------:R-:W-:Y:S01]  /*00c0*/  ULEA UR4, UR6, UR4, 0x18 ;  /* 0x0000000406047291 */ /* 0x000fe2000f8ec0ff */
[----:B0-----:R-:W-:-:S13]  /*00d0*/  ISETP.NE.AND P0, PT, R2, RZ, PT ;  /* 0x000000ff0200720c */ /* 0x001fda0003f05270 */
[----:B------:R-:W-:Y:S05]  /*00e0*/  @P0 BRA `(.L_x_1) ;  /* 0x00000000007c0947 */ /* 0x000fea0003800000 */
[----:B------:R-:W-:-:S13]  /*00f0*/  ELECT P0, URZ, PT ;  /* 0x0000000000ff782f */ /* 0x000fda0003800000 */
[----:B------:R-:W-:Y:S05]  /*0100*/  @!P0 BRA `(.L_x_2) ;  /* 0x0000000000848947 */ /* 0x000fea0003800000 */
[----:B------:R-:W-:Y:S01]  /*0110*/  UMOV UR5, 0x2 ;  /* 0x0000000200057882 */ /* 0x000fe20000000000 */
[----:B------:R-:W-:Y:S02]  /*0120*/  IMAD.MOV.U32 R5, RZ, RZ, 0x1 ;  /* 0x00000001ff057424 */ /* 0x000fe400078e00ff */
[----:B------:R-:W-:Y:S02]  /*0130*/  IMAD.MOV.U32 R3, RZ, RZ, 0x3 ;  /* 0x00000003ff037424 */ /* 0x000fe400078e00ff */
[----:B------:R-:W-:Y:S04]  /*0140*/  DEPBAR.LE SB0, 0x36 ;  /* 0x00008d800000791a */ /* 0x000fe80000000000 */
[----:B------:R-:W0:Y:S02]  /*0150*/  UTCATOMSWS.FIND_AND_SET.ALIGN UP1, UR5, UR5 ;  /* 0x00000005000575e3 */ /* 0x000e240008020800 */
[----:B0-----:R-:W-:-:S04]  /*0160*/  PLOP3.LUT P0, PT, PT, PT, UP1, 0x80, 0x8 ;  /* 0x000000000008781c */ /* 0x001fc80003f0f018 */
[----:B------:R-:W-:-:S04]  /*0170*/  SEL R2, RZ, 0xffffffff, !P0 ;  /* 0xffffffffff027807 */ /* 0x000fc80004000000 */
[----:B------:R-:W-:Y:S01]  /*0180*/  ISETP.NE.AND P0, PT, R2, RZ, PT ;  /* 0x000000ff0200720c */ /* 0x000fe20003f05270 */
[----:B------:R-:W-:-:S12]  /*0190*/  IMAD.U32 R2, RZ, RZ, UR5 ;  /* 0x00000005ff027e24 */ /* 0x000fd8000f8e00ff */
[----:B------:R-:W-:Y:S05]  /*01a0*/  @P0 BRA `(.L_x_3) ;  /* 0x0000000000240947 */ /* 0x000fea0003800000 */
.L_x_4:
[----:B------:R-:W-:Y:S05]  /*01b0*/  NANOSLEEP 0x64 ;  /* 0x000000640000795d */ /* 0x000fea0003800000 */
[----:B------:R-:W-:-:S05]  /*01c0*/  UMOV UR5, 0x2 ;  /* 0x0000000200057882 */ /* 0x000fca0000000000 */
[----:B------:R-:W-:Y:S04]  /*01d0*/  DEPBAR.LE SB0, 0x36 ;  /* 0x00008d800000791a */ /* 0x000fe80000000000 */
[----:B------:R-:W0:Y:S02]  /*01e0*/  UTCATOMSWS.FIND_AND_SET.ALIGN UP1, UR5, UR5 ;  /* 0x00000005000575e3 */ /* 0x000e240008020800 */
[----:B0-----:R-:W-:-:S04]  /*01f0*/  PLOP3.LUT P0, PT, PT, PT, UP1, 0x80, 0x8 ;  /* 0x000000000008781c */ /* 0x001fc80003f0f018 */
[----:B------:R-:W-:-:S04]  /*0200*/  SEL R2, RZ, 0xffffffff, !P0 ;  /* 0xffffffffff027807 */ /* 0x000fc80004000000 */
[----:B------:R-:W-:Y:S01]  /*0210*/  ISETP.NE.AND P0, PT, R2, RZ, PT ;  /* 0x000000ff0200720c */ /* 0x000fe20003f05270 */
[----:B------:R-:W-:-:S12]  /*0220*/  IMAD.U32 R2, RZ, RZ, UR5 ;  /* 0x00000005ff027e24 */ /* 0x000fd8000f8e00ff */
[----:B------:R-:W-:Y:S05]  /*0230*/  @!P0 BRA `(.L_x_4) ;  /* 0xfffffffc00dc8947 */ /* 0x000fea000383ffff */
.L_x_3:
[C---:B------:R-:W-:Y:S01]  /*0240*/  VIADD R4, R2.reuse, 0x10 ;  /* 0x0000001002047836 */ /* 0x040fe20000000000 */
[----:B------:R-:W-:Y:S01]  /*0250*/  UMOV UR5, 0x50 ;  /* 0x0000005000057882 */ /* 0x000fe20000000000 */
[----:B------:R-:W-:Y:S01]  /*0260*/  SHF.L.U32 R3, R3, R2, RZ ;  /* 0x0000000203037219 */ /* 0x000fe200000006ff */
[----:B------:R-:W-:Y:S01]  /*0270*/  ULEA UR5, UR6, UR5, 0x18 ;  /* 0x0000000506057291 */ /* 0x000fe2000f8ec0ff */
[----:B------:R-:W-:Y:S01]  /*0280*/  IMAD.SHL.U32 R2, R2, 0x20, RZ ;  /* 0x0000002002027824 */ /* 0x000fe200078e00ff */
[----:B------:R-:W-:-:S04]  /*0290*/  SHF.L.U32 R4, R5, R4, RZ ;  /* 0x0000000405047219 */ /* 0x000fc800000006ff */
[----:B------:R-:W-:-:S05]  /*02a0*/  LOP3.LUT R3, R4, R3, RZ, 0xfc, !PT ;  /* 0x0000000304037212 */ /* 0x000fca00078efcff */
[----:B------:R0:W-:Y:S04]  /*02b0*/  ATOMS.OR RZ, [UR5], R3 ;  /* 0x00000003ffff798c */ /* 0x0001e8000b000005 */
[----:B------:R0:W-:Y:S01]  /*02c0*/  STS [UR4], R2 ;  /* 0x00000002ff007988 */ /* 0x0001e20008000804 */
[----:B------:R-:W-:Y:S05]  /*02d0*/  BRA `(.L_x_2) ;  /* 0x0000000000107947 */ /* 0x000fea0003800000 */
.L_x_1:
[----:B------:R-:W-:-:S05]  /*02e0*/  IMAD.MOV.U32 R2, RZ, RZ, -0x1 ;  /* 0xffffffffff027424 */ /* 0x000fca00078e00ff */
[----:B------:R0:W-:Y:S02]  /*02f0*/  STS [UR4], R2 ;  /* 0x00000002ff007988 */ /* 0x0001e40008000804 */
[----:B0-----:R-:W-:-:S07]  /*0300*/  MOV R2, 0x320 ;  /* 0x0000032000027802 */ /* 0x001fce0000000f00 */
[----:B------:R-:W-:Y:S05]  /*0310*/  CALL.REL.NOINC `($__internal_1_$__cuda_sm10x_tcgen05_guardrail_trap_phase_invalid_during_alloc) ;  /* 0x0000007c005c7944 */ /* 0x000fea0003c00000 */
.L_x_2:
[----:B------:R-:W-:Y:S05]  /*0320*/  WARPSYNC.ALL ;  /* 0x0000000000007948 */ /* 0x000fea0003800000 */
[----:B------:R-:W-:Y:S01]  /*0330*/  NOP ;  /* 0x0000000000007918 */ /* 0x000fe20000000000 */
.L_x_0:
[----:B------:R-:W1:Y:S08]  /*0340*/  LDC.64 R14, c[0x0][0x398] ;  /* 0x0000e600ff0e7b82 */ /* 0x000e700000000a00 */
[----:B------:R-:W2:Y:S02]  /*0350*/  S2UR UR5, SR_CgaSize ;  /* 0x00000000000579c3 */ /* 0x000ea40000008a00 */
[----:B--2---:R-:W-:-:S12]  /*0360*/  UIMAD UR5, UR5, -0xa0, URZ ;  /* 0xffffff60050578a4 */ /* 0x004fd8000f8e02ff */
[----:B------:R-:W2:Y:S01]  /*0370*/  LDCU UR5, c[0x0][UR5+0x2b0] ;  /* 0x00005600050577ac */ /* 0x000ea20008000800 */
[----:B------:R-:W-:Y:S02]  /*0380*/  LOP3.LUT R67, R0, 0x7f, RZ, 0xc0, !PT ;  /* 0x0000007f00437812 */ /* 0x000fe400078ec0ff */
[----:B------:R-:W-:Y:S01]  /*0390*/  PRMT R232, RZ, 0x7610, R232 ;  /* 0x00007610ffe87816 */ /* 0x000fe200000000e8 */
[----:B------:R-:W-:Y:S01]  /*03a0*/  UMOV UR13, 0x400 ;  /* 0x00000400000d7882 */ /* 0x000fe20000000000 */
[----:B------:R-:W3:Y:S01]  /*03b0*/  LDCU UR29, c[0x0][0x3a0] ;  /* 0x00007400ff1d77ac */ /* 0x000ee20008000800 */
[----:B------:R-:W4:Y:S01]  /*03c0*/  S2UR UR4, SR_CTAID.X ;  /* 0x00000000000479c3 */ /* 0x000f220000002500 */
[----:B------:R-:W5:Y:S01]  /*03d0*/  LDCU.128 UR8, c[0x0][0x380] ;  /* 0x00007000ff0877ac */ /* 0x000f620008000c00 */
[----:B------:R-:W-:-:S06]  /*03e0*/  UMOV UR6, 0x1 ;  /* 0x0000000100067882 */ /* 0x000fcc0000000000 */
[----:B------:R-:W0:Y:S02]  /*03f0*/  LDC.64 R126, c[0x0][0x3a8] ;  /* 0x0000ea00ff7e7b82 */ /* 0x000e240000000a00 */
[----:B01----:R-:W-:Y:S01]  /*0400*/  VIADD R2, R15, 0x7f ;  /* 0x0000007f0f027836 */ /* 0x003fe20000000000 */
[-C--:B------:R-:W-:Y:S01]  /*0410*/  IABS R19, R15.reuse ;  /* 0x0000000f00137213 */ /* 0x080fe20000000000 */
[----:B---3--:R-:W-:Y:S01]  /*0420*/  UIADD3 UR31, UPT, UPT, UR29, 0x3f, URZ ;  /* 0x0000003f1d1f7890 */ /* 0x008fe2000fffe0ff */
[----:B------:R-:W-:Y:S02]  /*0430*/  IABS R17, R14 ;  /* 0x0000000e00117213 */ /* 0x000fe40000000000 */
[----:B------:R-:W-:Y:S01]  /*0440*/  SHF.R.S32.HI R3, RZ, 0x1f, R2 ;  /* 0x0000001fff037819 */ /* 0x000fe20000011402 */
[----:B------:R-:W-:Y:S01]  /*0450*/  UISETP.GT.AND UP1, UPT, UR31, 0x3f, UPT ;  /* 0x0000003f1f00788c */ /* 0x000fe2000bf24270 */
[----:B------:R-:W-:Y:S02]  /*0460*/  LOP3.LUT R171, RZ, R15, RZ, 0x33, !PT ;  /* 0x0000000fffab7212 */ /* 0x000fe400078e33ff */
[----:B------:R-:W-:-:S02]  /*0470*/  LEA.HI R3, R3, R2, RZ, 0x7 ;  /* 0x0000000203037211 */ /* 0x000fc400078f38ff */
[----:B----4-:R-:W-:Y:S02]  /*0480*/  I2FP.F32.U32 R6, UR4 ;  /* 0x0000000400067c45 */ /* 0x010fe40008201000 */
[----:B------:R-:W-:-:S03]  /*0490*/  SHF.R.S32.HI R3, RZ, 0x7, R3 ;  /* 0x00000007ff037819 */ /* 0x000fc60000011403 */
[----:B--2---:R-:W-:Y:S01]  /*04a0*/  FMUL R6, R6, UR5 ;  /* 0x0000000506067c20 */ /* 0x004fe20008400000 */
[----:B------:R-:W0:Y:S01]  /*04b0*/  S2UR UR5, SR_CgaCtaId ;  /* 0x00000000000579c3 */ /* 0x000e220000008800 */
[----:B------:R-:W-:Y:S02]  /*04c0*/  IMAD.SHL.U32 R4, R3, 0x8, RZ ;  /* 0x0000000803047824 */ /* 0x000fe400078e00ff */
[----:B------:R-:W1:Y:S03]  /*04d0*/  F2I.U32.TRUNC.NTZ R7, R6 ;  /* 0x0000000600077305 */ /* 0x000e66000020f000 */
[----:B------:R-:W-:-:S05]  /*04e0*/  IABS R9, R4 ;  /* 0x0000000400097213 */ /* 0x000fca0000000000 */
[----:B------:R-:W2:Y:S01]  /*04f0*/  I2F.RP R5, R9 ;  /* 0x0000000900057306 */ /* 0x000ea20000209400 */
[----:B-1----:R-:W-:Y:S01]  /*0500*/  IABS R10, R7 ;  /* 0x00000007000a7213 */ /* 0x002fe20000000000 */
[----:B0-----:R-:W-:-:S06]  /*0510*/  USHF.L.U32 UR4, UR5, 0x6, URZ ;  /* 0x0000000605047899 */ /* 0x001fcc00080006ff */
[----:B--2---:R-:W0:Y:S01]  /*0520*/  MUFU.RCP R5, R5 ;  /* 0x0000000500057308 */ /* 0x004e220000001000 */
[----:B------:R-:W-:Y:S02]  /*0530*/  ULEA UR13, UR5, UR13, 0x18 ;  /* 0x0000000d050d7291 */ /* 0x000fe4000f8ec0ff */
[----:B------:R-:W-:Y:S02]  /*0540*/  ULOP3.LUT UR4, UR4, 0x40, URZ, 0xc0, !UPT ;  /* 0x0000004004047892 */ /* 0x000fe4000f8ec0ff */
[----:B------:R-:W-:Y:S01]  /*0550*/  UIADD3 UR15, UPT, UPT, UR13, 0x4000, URZ ;  /* 0x000040000d0f7890 */ /* 0x000fe2000fffe0ff */
[----:B0-----:R-:W-:Y:S01]  /*0560*/  VIADD R2, R5, 0xffffffe ;  /* 0x0ffffffe05027836 */ /* 0x001fe20000000000 */
[----:B------:R-:W-:-:S03]  /*0570*/  IABS R5, R4 ;  /* 0x0000000400057213 */ /* 0x000fc60000000000 */
[----:B------:R0:W1:Y:S02]  /*0580*/  F2I.FTZ.U32.TRUNC.NTZ R3, R2 ;  /* 0x0000000200037305 */ /* 0x000064000021f000 */
[----:B0-----:R-:W-:Y:S02]  /*0590*/  IMAD.MOV.U32 R2, RZ, RZ, RZ ;  /* 0x000000ffff027224 */ /* 0x001fe400078e00ff */
[----:B-1----:R-:W-:-:S04]  /*05a0*/  IMAD.MOV R8, RZ, RZ, -R3 ;  /* 0x000000ffff087224 */ /* 0x002fc800078e0a03 */
[----:B------:R-:W-:Y:S02]  /*05b0*/  IMAD R11, R8, R9, RZ ;  /* 0x00000009080b7224 */ /* 0x000fe400078e02ff */
[----:B------:R-:W-:Y:S02]  /*05c0*/  IMAD.MOV.U32 R8, RZ, RZ, R10 ;  /* 0x000000ffff087224 */ /* 0x000fe400078e000a */
[----:B------:R-:W-:-:S04]  /*05d0*/  IMAD.HI.U32 R3, R3, R11, R2 ;  /* 0x0000000b03037227 */ /* 0x000fc800078e0002 */
[----:B------:R-:W-:Y:S02]  /*05e0*/  IMAD.MOV R2, RZ, RZ, -R5 ;  /* 0x000000ffff027224 */ /* 0x000fe400078e0a05 */
[----:B------:R-:W-:-:S04]  /*05f0*/  IMAD.HI.U32 R3, R3, R8, RZ ;  /* 0x0000000803037227 */ /* 0x000fc800078e00ff */
[----:B------:R-:W-:Y:S01]  /*0600*/  IMAD R2, R3, R2, R8 ;  /* 0x0000000203027224 */ /* 0x000fe200078e0208 */
[----:B------:R-:W-:Y:S04]  /*0610*/  BAR.SYNC.DEFER_BLOCKING 0x0 ;  /* 0x0000000000007b1d */ /* 0x000fe80000010000 */
[----:B------:R-:W-:-:S13]  /*0620*/  ISETP.GT.U32.AND P1, PT, R9, R2, PT ;  /* 0x000000020900720c */ /* 0x000fda0003f24070 */
[----:B------:R-:W-:Y:S02]  /*0630*/  @!P1 IMAD.IADD R2, R2, 0x1, -R9 ;  /* 0x0000000102029824 */ /* 0x000fe400078e0a09 */
[----:B------:R-:W-:Y:S01]  /*0640*/  @!P1 VIADD R3, R3, 0x1 ;  /* 0x0000000103039836 */ /* 0x000fe20000000000 */
[----:B------:R-:W-:Y:S02]  /*0650*/  ISETP.NE.AND P1, PT, R4, RZ, PT ;  /* 0x000000ff0400720c */ /* 0x000fe40003f25270 */
[----:B------:R-:W-:Y:S02]  /*0660*/  ISETP.GE.U32.AND P0, PT, R2, R9, PT ;  /* 0x000000090200720c */ /* 0x000fe40003f06070 */
[----:B------:R-:W-:-:S04]  /*0670*/  LOP3.LUT R2, R7, R4, RZ, 0x3c, !PT ;  /* 0x0000000407027212 */ /* 0x000fc800078e3cff */
[----:B------:R-:W-:Y:S01]  /*0680*/  ISETP.GE.AND P2, PT, R2, RZ, PT ;  /* 0x000000ff0200720c */ /* 0x000fe20003f46270 */
[----:B------:R-:W-:-:S06]  /*0690*/  VIADD R2, R14, 0x3f ;  /* 0x0000003f0e027836 */ /* 0x000fcc0000000000 */
[----:B------:R-:W-:-:S04]  /*06a0*/  @P0 VIADD R3, R3, 0x1 ;  /* 0x0000000103030836 */ /* 0x000fc80000000000 */
[----:B------:R-:W-:Y:S01]  /*06b0*/  IMAD.MOV.U32 R5, RZ, RZ, R3 ;  /* 0x000000ffff057224 */ /* 0x000fe200078e0003 */
[----:B------:R-:W-:-:S03]  /*06c0*/  SHF.R.S32.HI R3, RZ, 0x1f, R2 ;  /* 0x0000001fff037819 */ /* 0x000fc60000011402 */
[----:B------:R-:W-:Y:S01]  /*06d0*/  @!P2 IMAD.MOV R5, RZ, RZ, -R5 ;  /* 0x000000ffff05a224 */ /* 0x000fe200078e0a05 */
[----:B------:R-:W-:Y:S02]  /*06e0*/  @!P1 LOP3.LUT R5, RZ, R4, RZ, 0x33, !PT ;  /* 0x00000004ff059212 */ /* 0x000fe400078e33ff */
[----:B------:R-:W-:-:S03]  /*06f0*/  LEA.HI R3, R3, R2, RZ, 0x6 ;  /* 0x0000000203037211 */ /* 0x000fc600078f30ff */
[----:B------:R-:W-:Y:S02]  /*0700*/  IMAD.SHL.U32 R61, R5, 0x8, RZ ;  /* 0x00000008053d7824 */ /* 0x000fe400078e00ff */
[----:B------:R-:W-:-:S03]  /*0710*/  IMAD.MOV R5, RZ, RZ, -R5 ;  /* 0x000000ffff057224 */ /* 0x000fc600078e0a05 */
[----:B------:R-:W-:Y:S01]  /*0720*/  LEA.HI.SX32 R3, R3, -R61, 0x1a ;  /* 0x8000003d03037211 */ /* 0x000fe200078fd2ff */
[----:B------:R-:W-:-:S03]  /*0730*/  IMAD R10, R4, R5, R7 ;  /* 0x00000005040a7224 */ /* 0x000fc600078e0207 */
[----:B------:R-:W-:Y:S02]  /*0740*/  VIMNMX R11, PT, PT, R3, 0x8, PT ;  /* 0x00000008030b7848 */ /* 0x000fe40003fe0100 */
[----:B------:R-:W-:Y:S02]  /*0750*/  IABS R4, R10 ;  /* 0x0000000a00047213 */ /* 0x000fe40000000000 */
[-C--:B------:R-:W-:Y:S02]  /*0760*/  IABS R9, R11.reuse ;  /* 0x0000000b00097213 */ /* 0x080fe40000000000 */
[----:B------:R-:W-:Y:S02]  /*0770*/  IABS R7, R11 ;  /* 0x0000000b00077213 */ /* 0x000fe40000000000 */
[----:B------:R-:W0:Y:S08]  /*0780*/  I2F.RP R6, R9 ;  /* 0x0000000900067306 */ /* 0x000e300000209400 */
[----:B0-----:R-:W0:Y:S02]  /*0790*/  MUFU.RCP R6, R6 ;  /* 0x0000000600067308 */ /* 0x001e240000001000 */
[----:B0-----:R-:W-:-:S06]  /*07a0*/  VIADD R2, R6, 0xffffffe ;  /* 0x0ffffffe06027836 */ /* 0x001fcc0000000000 */
[----:B------:R0:W1:Y:S02]  /*07b0*/  F2I.FTZ.U32.TRUNC.NTZ R3, R2 ;  /* 0x0000000200037305 */ /* 0x000064000021f000 */
[----:B0-----:R-:W-:Y:S02]  /*07c0*/  IMAD.MOV.U32 R2, RZ, RZ, RZ ;  /* 0x000000ffff027224 */ /* 0x001fe400078e00ff */
[----:B-1----:R-:W-:-:S04]  /*07d0*/  IMAD.MOV R8, RZ, RZ, -R3 ;  /* 0x000000ffff087224 */ /* 0x002fc800078e0a03 */
[----:B------:R-:W-:-:S04]  /*07e0*/  IMAD R5, R8, R9, RZ ;  /* 0x0000000908057224 */ /* 0x000fc800078e02ff */
[----:B------:R-:W-:Y:S02]  /*07f0*/  IMAD.HI.U32 R3, R3, R5, R2 ;  /* 0x0000000503037227 */ /* 0x000fe400078e0002 */
[----:B------:R-:W0:Y:S02]  /*0800*/  I2F.RP R5, R19 ;  /* 0x0000001300057306 */ /* 0x000e240000209400 */
[----:B------:R-:W-:Y:S02]  /*0810*/  IMAD.MOV.U32 R2, RZ, RZ, R4 ;  /* 0x000000ffff027224 */ /* 0x000fe400078e0004 */
[----:B------:R-:W-:Y:S02]  /*0820*/  IMAD.MOV R4, RZ, RZ, -R7 ;  /* 0x000000ffff047224 */ /* 0x000fe400078e0a07 */
[----:B------:R-:W-:-:S04]  /*0830*/  IMAD.HI.U32 R3, R3, R2, RZ ;  /* 0x0000000203037227 */ /* 0x000fc800078e00ff */
[----:B------:R-:W-:Y:S02]  /*0840*/  IMAD R2, R3, R4, R2 ;  /* 0x0000000403027224 */ /* 0x000fe400078e0202 */
[----:B------:R-:W1:Y:S03]  /*0850*/  I2F.RP R4, R17 ;  /* 0x0000001100047306 */ /* 0x000e660000209400 */
[----:B------:R-:W-:-:S05]  /*0860*/  ISETP.GT.U32.AND P1, PT, R9, R2, PT ;  /* 0x000000020900720c */ /* 0x000fca0003f24070 */
[----:B0-----:R-:W0:Y:S08]  /*0870*/  MUFU.RCP R5, R5 ;  /* 0x0000000500057308 */ /* 0x001e300000001000 */
[----:B------:R-:W-:Y:S01]  /*0880*/  @!P1 IMAD.IADD R2, R2, 0x1, -R9 ;  /* 0x0000000102029824 */ /* 0x000fe200078e0a09 */
[----:B-1----:R-:W1:Y:S01]  /*0890*/  MUFU.RCP R4, R4 ;  /* 0x0000000400047308 */ /* 0x002e620000001000 */
[----:B------:R-:W-:Y:S01]  /*08a0*/  @!P1 VIADD R3, R3, 0x1 ;  /* 0x0000000103039836 */ /* 0x000fe20000000000 */
[----:B------:R-:W-:-:S02]  /*08b0*/  ISETP.NE.AND P1, PT, R11, RZ, PT ;  /* 0x000000ff0b00720c */ /* 0x000fc40003f25270 */
[----:B------:R-:W-:Y:S02]  /*08c0*/  ISETP.GE.U32.AND P0, PT, R2, R9, PT ;  /* 0x000000090200720c */ /* 0x000fe40003f06070 */
[----:B------:R-:W-:Y:S01]  /*08d0*/  LOP3.LUT R2, R10, R11, RZ, 0x3c, !PT ;  /* 0x0000000b0a027212 */ /* 0x000fe200078e3cff */
[----:B0-----:R-:W-:Y:S01]  /*08e0*/  VIADD R8, R5, 0xffffffe ;  /* 0x0ffffffe05087836 */ /* 0x001fe20000000000 */
[----:B------:R-:W-:Y:S02]  /*08f0*/  SHF.R.U32.HI R5, RZ, 0x6, R0 ;  /* 0x00000006ff057819 */ /* 0x000fe40000011600 */
[----:B------:R-:W-:Y:S01]  /*0900*/  ISETP.GE.AND P2, PT, R2, RZ, PT ;  /* 0x000000ff0200720c */ /* 0x000fe20003f46270 */
[----:B------:R-:W0:Y:S01]  /*0910*/  F2I.FTZ.U32.TRUNC.NTZ R9, R8 ;  /* 0x0000000800097305 */ /* 0x000e22000021f000 */
[----:B------:R-:W-:-:S05]  /*0920*/  SGXT.U32 R5, R5, 0x1 ;  /* 0x000000010505781a */ /* 0x000fca0000000000 */
[----:B------:R-:W-:Y:S02]  /*0930*/  @P0 VIADD R3, R3, 0x1 ;  /* 0x0000000103030836 */ /* 0x000fe40000000000 */
[----:B-1----:R-:W-:Y:S02]  /*0940*/  VIADD R4, R4, 0xffffffe ;  /* 0x0ffffffe04047836 */ /* 0x002fe40000000000 */
[----:B------:R-:W-:Y:S02]  /*0950*/  IMAD.MOV.U32 R6, RZ, RZ, R3 ;  /* 0x000000ffff067224 */ /* 0x000fe400078e0003 */
[----:B------:R-:W1:Y:S02]  /*0960*/  F2I.FTZ.U32.TRUNC.NTZ R7, R4 ;  /* 0x0000000400077305 */ /* 0x000e64000021f000 */
[----:B------:R-:W-:Y:S01]  /*0970*/  @!P2 IMAD.MOV R6, RZ, RZ, -R6 ;  /* 0x000000ffff06a224 */ /* 0x000fe200078e0a06 */
[----:B------:R-:W-:Y:S01]  /*0980*/  @!P1 LOP3.LUT R6, RZ, R11, RZ, 0x33, !PT ;  /* 0x0000000bff069212 */ /* 0x000fe200078e33ff */
[----:B0-----:R-:W-:Y:S01]  /*0990*/  IMAD.MOV R8, RZ, RZ, -R9 ;  /* 0x000000ffff087224 */ /* 0x001fe200078e0a09 */
[----:B------:R-:W-:-:S02]  /*09a0*/  ISETP.NE.AND P2, PT, R14, RZ, PT ;  /* 0x000000ff0e00720c */ /* 0x000fc40003f45270 */
[----:B------:R-:W-:Y:S01]  /*09b0*/  LEA R2, R6, UR4, 0x7 ;  /* 0x0000000406027c11 */ /* 0x000fe2000f8e38ff */
[----:B------:R-:W-:Y:S01]  /*09c0*/  IMAD R3, R8, R19, RZ ;  /* 0x0000001308037224 */ /* 0x000fe200078e02ff */
[----:B------:R-:W0:Y:S01]  /*09d0*/  LDCU UR4, c[0x0][0x3a4] ;  /* 0x00007480ff0477ac */ /* 0x000e220008000800 */
[----:B------:R-:W-:Y:S01]  /*09e0*/  IMAD.MOV.U32 R8, RZ, RZ, RZ ;  /* 0x000000ffff087224 */ /* 0x000fe200078e00ff */
[----:B------:R-:W-:Y:S01]  /*09f0*/  LOP3.LUT R2, R2, R5, RZ, 0xfc, !PT ;  /* 0x0000000502027212 */ /* 0x000fe200078efcff */
[----:B------:R-:W-:Y:S02]  /*0a00*/  IMAD.MOV R6, RZ, RZ, -R6 ;  /* 0x000000ffff067224 */ /* 0x000fe400078e0a06 */
[----:B------:R-:W-:Y:S01]  /*0a10*/  IMAD.HI.U32 R8, R9, R3, R8 ;  /* 0x0000000309087227 */ /* 0x000fe200078e0008 */
[----:B------:R-:W-:Y:S02]  /*0a20*/  IABS R12, R2 ;  /* 0x00000002000c7213 */ /* 0x000fe40000000000 */
[C---:B------:R-:W-:Y:S01]  /*0a30*/  LOP3.LUT R3, R2.reuse, 0x2, RZ, 0xfc, !PT ;  /* 0x0000000202037812 */ /* 0x040fe200078efcff */
[----:B-1----:R-:W-:Y:S01]  /*0a40*/  IMAD.MOV R16, RZ, RZ, -R7 ;  /* 0x000000ffff107224 */ /* 0x002fe200078e0a07 */
[C---:B------:R-:W-:Y:S01]  /*0a50*/  LOP3.LUT R38, R2.reuse, 0x8, RZ, 0xfc, !PT ;  /* 0x0000000802267812 */ /* 0x040fe200078efcff */
[----:B------:R-:W-:Y:S01]  /*0a60*/  IMAD R4, R11, R6, R10 ;  /* 0x000000060b047224 */ /* 0x000fe200078e020a */
[----:B------:R-:W-:Y:S01]  /*0a70*/  IABS R102, R3 ;  /* 0x0000000300667213 */ /* 0x000fe20000000000 */
[----:B------:R-:W-:Y:S01]  /*0a80*/  IMAD.MOV.U32 R6, RZ, RZ, RZ ;  /* 0x000000ffff067224 */ /* 0x000fe200078e00ff */
[----:B------:R-:W-:Y:S01]  /*0a90*/  LOP3.LUT R37, R2, 0x6, RZ, 0xfc, !PT ;  /* 0x0000000602257812 */ /* 0x000fe200078efcff */
[----:B------:R-:W-:Y:S01]  /*0aa0*/  IMAD R13, R16, R17, RZ ;  /* 0x00000011100d7224 */ /* 0x000fe200078e02ff */
[----:B------:R-:W-:Y:S01]  /*0ab0*/  LOP3.LUT R36, R2, 0x4, RZ, 0xfc, !PT ;  /* 0x0000000402247812 */ /* 0x000fe200078efcff */
[----:B------:R-:W-:Y:S01]  /*0ac0*/  IMAD.HI.U32 R9, R8, R12, RZ ;  /* 0x0000000c08097227 */ /* 0x000fe200078e00ff */
[----:B------:R-:W-:-:S02]  /*0ad0*/  LOP3.LUT R39, R2, 0xa, RZ, 0xfc, !PT ;  /* 0x0000000a02277812 */ /* 0x000fc400078efcff */
[----:B------:R-:W-:Y:S01]  /*0ae0*/  IABS R178, R37 ;  /* 0x0000002500b27213 */ /* 0x000fe20000000000 */
[----:B------:R-:W-:Y:S01]  /*0af0*/  IMAD.HI.U32 R6, R7, R13, R6 ;  /* 0x0000000d07067227 */ /* 0x000fe200078e0006 */
[----:B------:R-:W-:Y:S02]  /*0b00*/  IABS R13, R38 ;  /* 0x00000026000d7213 */ /* 0x000fe40000000000 */
[----:B------:R-:W-:Y:S01]  /*0b10*/  IABS R176, R36 ;  /* 0x0000002400b07213 */ /* 0x000fe20000000000 */
[----:B------:R-:W-:Y:S01]  /*0b20*/  IMAD.MOV R9, RZ, RZ, -R9 ;  /* 0x000000ffff097224 */ /* 0x000fe200078e0a09 */
[----:B------:R-:W-:Y:S01]  /*0b30*/  IABS R110, R39 ;  /* 0x00000027006e7213 */ /* 0x000fe20000000000 */
[----:B------:R-:W-:Y:S01]  /*0b40*/  IMAD.HI.U32 R10, R8, R102, RZ ;  /* 0x00000066080a7227 */ /* 0x000fe200078e00ff */
[C---:B------:R-:W-:Y:S02]  /*0b50*/  LOP3.LUT R42, R2.reuse, 0x10, RZ, 0xfc, !PT ;  /* 0x00000010022a7812 */ /* 0x040fe400078efcff */
[C---:B------:R-:W-:Y:S01]  /*0b60*/  LOP3.LUT R40, R2.reuse, 0xc, RZ, 0xfc, !PT ;  /* 0x0000000c02287812 */ /* 0x040fe200078efcff */
[----:B------:R-:W-:Y:S01]  /*0b70*/  IMAD R7, R19, R9, R12 ;  /* 0x0000000913077224 */ /* 0x000fe200078e020c */
[----:B------:R-:W-:Y:S01]  /*0b80*/  LOP3.LUT R43, R2, 0x12, RZ, 0xfc, !PT ;  /* 0x00000012022b7812 */ /* 0x000fe200078efcff */
[----:B------:R-:W-:Y:S01]  /*0b90*/  IMAD.HI.U32 R9, R8, R13, RZ ;  /* 0x0000000d08097227 */ /* 0x000fe200078e00ff */
[----:B------:R-:W-:-:S02]  /*0ba0*/  IABS R180, R40 ;  /* 0x0000002800b47213 */ /* 0x000fc40000000000 */
[----:B------:R-:W-:Y:S01]  /*0bb0*/  IABS R134, R43 ;  /* 0x0000002b00867213 */ /* 0x000fe20000000000 */
[----:B------:R-:W-:Y:S01]  /*0bc0*/  IMAD.MOV R10, RZ, RZ, -R10 ;  /* 0x000000ffff0a7224 */ /* 0x000fe200078e0a0a */
[C---:B------:R-:W-:Y:S01]  /*0bd0*/  LOP3.LUT R47, R2.reuse, 0x1a, RZ, 0xfc, !PT ;  /* 0x0000001a022f7812 */ /* 0x040fe200078efcff */
[----:B------:R-:W-:Y:S01]  /*0be0*/  IMAD.IADD R61, R61, 0x1, R4 ;  /* 0x000000013d3d7824 */ /* 0x000fe200078e0204 */
[----:B------:R-:W-:Y:S01]  /*0bf0*/  LOP3.LUT R44, R2, 0x14, RZ, 0xfc, !PT ;  /* 0x00000014022c7812 */ /* 0x000fe200078efcff */
[----:B------:R-:W-:Y:S01]  /*0c00*/  IMAD.MOV R16, RZ, RZ, -R9 ;  /* 0x000000ffff107224 */ /* 0x000fe200078e0a09 */
[----:B------:R-:W-:Y:S01]  /*0c10*/  IABS R138, R47 ;  /* 0x0000002f008a7213 */ /* 0x000fe20000000000 */
[----:B------:R-:W-:Y:S01]  /*0c20*/  IMAD.HI.U32 R4, R8, R178, RZ ;  /* 0x000000b208047227 */ /* 0x000fe200078e00ff */
[----:B------:R-:W-:Y:S02]  /*0c30*/  IABS R184, R44 ;  /* 0x0000002c00b87213 */ /* 0x000fe40000000000 */
[----:B------:R-:W-:Y:S01]  /*0c40*/  LOP3.LUT R52, R2, 0x24, RZ, 0xfc, !PT ;  /* 0x0000002402347812 */ /* 0x000fe200078efcff */
[----:B------:R-:W-:Y:S01]  /*0c50*/  IMAD.HI.U32 R11, R8, R176, RZ ;  /* 0x000000b0080b7227 */ /* 0x000fe200078e00ff */
[----:B------:R-:W-:-:S02]  /*0c60*/  LOP3.LUT R48, R2, 0x1c, RZ, 0xfc, !PT ;  /* 0x0000001c02307812 */ /* 0x000fc400078efcff */
[----:B------:R-:W-:Y:S01]  /*0c70*/  IABS R156, R52 ;  /* 0x00000034009c7213 */ /* 0x000fe20000000000 */
[C---:B------:R-:W-:Y:S01]  /*0c80*/  IMAD R102, R19.reuse, R10, R102 ;  /* 0x0000000a13667224 */ /* 0x040fe200078e0266 */
[----:B------:R-:W-:Y:S01]  /*0c90*/  IABS R164, R48 ;  /* 0x0000003000a47213 */ /* 0x000fe20000000000 */
[----:B------:R-:W-:Y:S01]  /*0ca0*/  IMAD.HI.U32 R10, R8, R110, RZ ;  /* 0x0000006e080a7227 */ /* 0x000fe200078e00ff */
[C---:B------:R-:W-:Y:S02]  /*0cb0*/  LOP3.LUT R53, R2.reuse, 0x26, RZ, 0xfc, !PT ;  /* 0x0000002602357812 */ /* 0x040fe400078efcff */
[C---:B------:R-:W-:Y:S01]  /*0cc0*/  LOP3.LUT R46, R2.reuse, 0x18, RZ, 0xfc, !PT ;  /* 0x00000018022e7812 */ /* 0x040fe200078efcff */
[C---:B------:R-:W-:Y:S01]  /*0cd0*/  IMAD R9, R19.reuse, R16, R13 ;  /* 0x0000001013097224 */ /* 0x040fe200078e020d */
[----:B------:R-:W-:Y:S01]  /*0ce0*/  IABS R16, R42 ;  /* 0x0000002a00107213 */ /* 0x000fe20000000000 */
[----:B------:R-:W-:Y:S01]  /*0cf0*/  IMAD.MOV R4, RZ, RZ, -R4 ;  /* 0x000000ffff047224 */ /* 0x000fe200078e0a04 */
[----:B------:R-:W-:Y:S01]  /*0d00*/  IABS R169, R53 ;  /* 0x0000003500a97213 */ /* 0x000fe20000000000 */
[----:B------:R-:W-:Y:S01]  /*0d10*/  IMAD.MOV R11, RZ, RZ, -R11 ;  /* 0x000000ffff0b7224 */ /* 0x000fe200078e0a0b */
[----:B------:R-:W-:Y:S01]  /*0d20*/  IABS R30, R46 ;  /* 0x0000002e001e7213 */ /* 0x000fe20000000000 */
[----:B------:R-:W-:Y:S01]  /*0d30*/  IMAD.MOV R10, RZ, RZ, -R10 ;  /* 0x000000ffff0a7224 */ /* 0x000fe200078e0a0a */
[C---:B------:R-:W-:Y:S01]  /*0d40*/  LOP3.LUT R50, R2.reuse, 0x20, RZ, 0xfc, !PT ;  /* 0x0000002002327812 */ /* 0x040fe200078efcff */
[C---:B------:R-:W-:Y:S01]  /*0d50*/  IMAD R178, R19.reuse, R4, R178 ;  /* 0x0000000413b27224 */ /* 0x040fe200078e02b2 */
[----:B------:R-:W-:Y:S01]  /*0d60*/  LOP3.LUT R55, R2, 0x2a, RZ, 0xfc, !PT ;  /* 0x0000002a02377812 */ /* 0x000fe200078efcff */
[----:B------:R-:W-:Y:S01]  /*0d70*/  IMAD R176, R19, R11, R176 ;  /* 0x0000000b13b07224 */ /* 0x000fe200078e02b0 */
[----:B------:R-:W-:Y:S01]  /*0d80*/  IABS R70, R50 ;  /* 0x0000003200467213 */ /* 0x000fe20000000000 */
[----:B------:R-:W-:Y:S01]  /*0d90*/  IMAD.HI.U32 R4, R8, R16, RZ ;  /* 0x0000001008047227 */ /* 0x000fe200078e00ff */
[----:B------:R-:W-:-:S02]  /*0da0*/  IABS R150, R55 ;  /* 0x0000003700967213 */ /* 0x000fc40000000000 */
[----:B------:R-:W-:Y:S01]  /*0db0*/  LOP3.LUT R59, R2, 0x32, RZ, 0xfc, !PT ;  /* 0x00000032023b7812 */ /* 0x000fe200078efcff */
[----:B------:R-:W-:Y:S01]  /*0dc0*/  IMAD.HI.U32 R11, R8, R180, RZ ;  /* 0x000000b4080b7227 */ /* 0x000fe200078e00ff */
[----:B------:R-:W-:Y:S02]  /*0dd0*/  LOP3.LUT R66, R2, 0x3e, RZ, 0xfc, !PT ;  /* 0x0000003e02427812 */ /* 0x000fe400078efcff */
[----:B------:R-:W-:Y:S01]  /*0de0*/  IABS R158, R59 ;  /* 0x0000003b009e7213 */ /* 0x000fe20000000000 */
[C---:B------:R-:W-:Y:S01]  /*0df0*/  IMAD R110, R19.reuse, R10, R110 ;  /* 0x0000000a136e7224 */ /* 0x040fe200078e026e */
[----:B------:R-:W-:Y:S01]  /*0e00*/  IABS R170, R66 ;  /* 0x0000004200aa7213 */ /* 0x000fe20000000000 */
[----:B------:R-:W-:Y:S01]  /*0e10*/  IMAD.HI.U32 R10, R8, R134, RZ ;  /* 0x00000086080a7227 */ /* 0x000fe200078e00ff */
[C---:B------:R-:W-:Y:S02]  /*0e20*/  ISETP.GT.U32.AND P5, PT, R19.reuse, R7, PT ;  /* 0x000000071300720c */ /* 0x040fe40003fa4070 */
[C---:B------:R-:W-:Y:S01]  /*0e30*/  ISETP.GT.U32.AND P6, PT, R19.reuse, R102, PT ;  /* 0x000000661300720c */ /* 0x040fe20003fc4070 */
[----:B------:R-:W-:Y:S01]  /*0e40*/  IMAD.MOV R4, RZ, RZ, -R4 ;  /* 0x000000ffff047224 */ /* 0x000fe200078e0a04 */
[C---:B------:R-:W-:Y:S01]  /*0e50*/  ISETP.GT.U32.AND P1, PT, R19.reuse, R176, PT ;  /* 0x000000b01300720c */ /* 0x040fe20003f24070 */
[----:B------:R-:W-:Y:S01]  /*0e60*/  IMAD.MOV R11, RZ, RZ, -R11 ;  /* 0x000000ffff0b7224 */ /* 0x000fe200078e0a0b */
[C---:B------:R-:W-:Y:S01]  /*0e70*/  LOP3.LUT R41, R2.reuse, 0xe, RZ, 0xfc, !PT ;  /* 0x0000000e02297812 */ /* 0x040fe200078efcff */
[----:B------:R-:W-:Y:S01]  /*0e80*/  IMAD.MOV R18, RZ, RZ, -R10 ;  /* 0x000000ffff127224 */ /* 0x000fe200078e0a0a */
[----:B------:R-:W-:Y:S01]  /*0e90*/  LOP3.LUT R45, R2, 0x16, RZ, 0xfc, !PT ;  /* 0x00000016022d7812 */ /* 0x000fe200078efcff */
[C---:B------:R-:W-:Y:S01]  /*0ea0*/  IMAD R10, R19.reuse, R4, R16 ;  /* 0x00000004130a7224 */ /* 0x040fe200078e0210 */
[----:B------:R-:W-:Y:S01]  /*0eb0*/  IABS R182, R41 ;  /* 0x0000002900b67213 */ /* 0x000fe20000000000 */
[----:B------:R-:W-:Y:S01]  /*0ec0*/  IMAD R180, R19, R11, R180 ;  /* 0x0000000b13b47224 */ /* 0x000fe200078e02b4 */
[----:B------:R-:W-:Y:S01]  /*0ed0*/  IABS R186, R45 ;  /* 0x0000002d00ba7213 */ /* 0x000fe20000000000 */
[----:B------:R-:W-:Y:S01]  /*0ee0*/  IMAD.HI.U32 R4, R8, R138, RZ ;  /* 0x0000008a08047227 */ /* 0x000fe200078e00ff */
[----:B------:R-:W-:-:S02]  /*0ef0*/  LOP3.LUT R49, R2, 0x1e, RZ, 0xfc, !PT ;  /* 0x0000001e02317812 */ /* 0x000fc400078efcff */
[----:B------:R-:W-:Y:S01]  /*0f00*/  LOP3.LUT R51, R2, 0x22, RZ, 0xfc, !PT ;  /* 0x0000002202337812 */ /* 0x000fe200078efcff */
[----:B------:R-:W-:Y:S01]  /*0f10*/  IMAD.HI.U32 R11, R8, R184, RZ ;  /* 0x000000b8080b7227 */ /* 0x000fe200078e00ff */
[----:B------:R-:W-:Y:S02]  /*0f20*/  IABS R175, R49 ;  /* 0x0000003100af7213 */ /* 0x000fe40000000000 */
[----:B------:R-:W-:Y:S01]  /*0f30*/  IABS R154, R51 ;  /* 0x00000033009a7213 */ /* 0x000fe20000000000 */
        /* <DEDUP_REMOVED lines=13> */
[----:B------:R-:W-:Y:S01]  /*1010*/  LOP3.LUT R58, R2, 0x30, RZ, 0xfc, !PT ;  /* 0x00000030023a7812 */ /* 0x000fe200078efcff */
[----:B------:R-:W-:Y:S01]  /*1020*/  IMAD.MOV R4, RZ, RZ, -R4 ;  /* 0x000000ffff047224 */ /* 0x000fe200078e0a04 */
[----:B------:R-:W-:Y:S01]  /*1030*/  IABS R174, R60 ;  /* 0x0000003c00ae7213 */ /* 0x000fe20000000000 */
[----:B------:R-:W-:Y:S01]  /*1040*/  IMAD.MOV R11, RZ, RZ, -R11 ;  /* 0x000000ffff0b7224 */ /* 0x000fe200078e0a0b */
[----:B------:R-:W-:Y:S01]  /*1050*/  IABS R86, R58 ;  /* 0x0000003a00567213 */ /* 0x000fe20000000000 */
[C---:B------:R-:W-:Y:S01]  /*1060*/  IMAD R156, R19.reuse, R4, R156 ;  /* 0x00000004139c7224 */ /* 0x040fe200078e029c */
[----:B------:R-:W-:Y:S01]  /*1070*/  LOP3.LUT R4, R0, 0x3f, RZ, 0xc0, !PT ;  /* 0x0000003f00047812 */ /* 0x000fe200078ec0ff */
[----:B------:R-:W-:Y:S01]  /*1080*/  IMAD R164, R19, R11, R164 ;  /* 0x0000000b13a47224 */ /* 0x000fe200078e02a4 */
[----:B------:R-:W-:Y:S01]  /*1090*/  LOP3.LUT R62, R2, 0x36, RZ, 0xfc, !PT ;  /* 0x00000036023e7812 */ /* 0x000fe200078efcff */
[----:B------:R-:W-:Y:S01]  /*10a0*/  IMAD.HI.U32 R11, R8, R169, RZ ;  /* 0x000000a9080b7227 */ /* 0x000fe200078e00ff */
[----:B------:R-:W-:-:S02]  /*10b0*/  LOP3.LUT R63, R2, 0x38, RZ, 0xfc, !PT ;  /* 0x00000038023f7812 */ /* 0x000fc400078efcff */
[----:B------:R-:W-:Y:S01]  /*10c0*/  IABS R173, R62 ;  /* 0x0000003e00ad7213 */ /* 0x000fe20000000000 */
[----:B------:R-:W-:Y:S01]  /*10d0*/  IMAD R134, R19, R18, R134 ;  /* 0x0000001213867224 */ /* 0x000fe200078e0286 */
[C---:B------:R-:W-:Y:S01]  /*10e0*/  LOP3.LUT R64, R2.reuse, 0x3a, RZ, 0xfc, !PT ;  /* 0x0000003a02407812 */ /* 0x040fe200078efcff */
[----:B------:R-:W-:Y:S01]  /*10f0*/  IMAD.MOV R18, RZ, RZ, -R11 ;  /* 0x000000ffff127224 */ /* 0x000fe200078e0a0b */
[----:B------:R-:W-:Y:S01]  /*1100*/  LOP3.LUT R65, R2, 0x3c, RZ, 0xfc, !PT ;  /* 0x0000003c02417812 */ /* 0x000fe200078efcff */
[----:B------:R-:W-:Y:S01]  /*1110*/  IMAD R61, R61, 0x40, R4 ;  /* 0x000000403d3d7824 */ /* 0x000fe200078e0204 */
[----:B------:R-:W-:Y:S01]  /*1120*/  IABS R94, R63 ;  /* 0x0000003f005e7213 */ /* 0x000fe20000000000 */
[----:B------:R-:W-:Y:S01]  /*1130*/  IMAD R169, R19, R18, R169 ;  /* 0x0000001213a97224 */ /* 0x000fe200078e02a9 */
[----:B------:R-:W-:Y:S01]  /*1140*/  IABS R167, R64 ;  /* 0x0000004000a77213 */ /* 0x000fe20000000000 */
[----:B------:R-:W-:Y:S01]  /*1150*/  IMAD.HI.U32 R13, R8, R30, RZ ;  /* 0x0000001e080d7227 */ /* 0x000fe200078e00ff */
[----:B------:R-:W-:-:S02]  /*1160*/  IABS R18, R61 ;  /* 0x0000003d00127213 */ /* 0x000fc40000000000 */
[----:B------:R-:W-:Y:S01]  /*1170*/  ISETP.GE.AND P4, PT, R61, RZ, PT ;  /* 0x000000ff3d00720c */ /* 0x000fe20003f86270 */
[----:B------:R-:W-:Y:S01]  /*1180*/  IMAD.MOV R13, RZ, RZ, -R13 ;  /* 0x000000ffff0d7224 */ /* 0x000fe200078e0a0d */
[----:B------:R-:W-:Y:S01]  /*1190*/  IABS R172, R65 ;  /* 0x0000004100ac7213 */ /* 0x000fe20000000000 */
[----:B------:R-:W-:-:S04]  /*11a0*/  IMAD.HI.U32 R6, R6, R18, RZ ;  /* 0x0000001206067227 */ /* 0x000fc800078e00ff */
[----:B------:R-:W-:Y:S02]  /*11b0*/  IMAD R30, R19, R13, R30 ;  /* 0x0000000d131e7224 */ /* 0x000fe400078e021e */
[----:B------:R-:W-:Y:S02]  /*11c0*/  IMAD.MOV R6, RZ, RZ, -R6 ;  /* 0x000000ffff067224 */ /* 0x000fe400078e0a06 */
[----:B------:R-:W-:-:S04]  /*11d0*/  IMAD.HI.U32 R13, R8, R70, RZ ;  /* 0x00000046080d7227 */ /* 0x000fc800078e00ff */
[----:B------:R-:W-:Y:S02]  /*11e0*/  IMAD R6, R17, R6, R18 ;  /* 0x0000000611067224 */ /* 0x000fe400078e0212 */
[----:B------:R-:W-:Y:S02]  /*11f0*/  IMAD.MOV R13, RZ, RZ, -R13 ;  /* 0x000000ffff0d7224 */ /* 0x000fe400078e0a0d */
[----:B------:R-:W-:Y:S01]  /*1200*/  @!P5 IMAD.IADD R7, R7, 0x1, -R19 ;  /* 0x000000010707d824 */ /* 0x000fe200078e0a13 */
[----:B------:R-:W-:Y:S01]  /*1210*/  ISETP.GT.U32.AND P0, PT, R17, R6, PT ;  /* 0x000000061100720c */ /* 0x000fe20003f04070 */
[----:B------:R-:W-:Y:S02]  /*1220*/  IMAD R70, R19, R13, R70 ;  /* 0x0000000d13467224 */ /* 0x000fe400078e0246 */
[----:B------:R-:W-:-:S04]  /*1230*/  IMAD.HI.U32 R13, R8, R150, RZ ;  /* 0x00000096080d7227 */ /* 0x000fc800078e00ff */
[----:B------:R-:W-:Y:S02]  /*1240*/  IMAD.MOV R13, RZ, RZ, -R13 ;  /* 0x000000ffff0d7224 */ /* 0x000fe400078e0a0d */
[----:B------:R-:W-:Y:S02]  /*1250*/  @!P6 IMAD.IADD R102, R102, 0x1, -R19 ;  /* 0x000000016666e824 */ /* 0x000fe400078e0a13 */
[----:B------:R-:W-:Y:S02]  /*1260*/  IMAD R150, R19, R13, R150 ;  /* 0x0000000d13967224 */ /* 0x000fe400078e0296 */
[----:B------:R-:W-:-:S04]  /*1270*/  IMAD.HI.U32 R13, R8, R158, RZ ;  /* 0x0000009e080d7227 */ /* 0x000fc800078e00ff */
[----:B------:R-:W-:Y:S02]  /*1280*/  @!P0 IMAD.IADD R6, R6, 0x1, -R17 ;  /* 0x0000000106068824 */ /* 0x000fe400078e0a11 */
[----:B------:R-:W-:Y:S02]  /*1290*/  IMAD.MOV R13, RZ, RZ, -R13 ;  /* 0x000000ffff0d7224 */ /* 0x000fe400078e0a0d */
[----:B------:R-:W-:Y:S01]  /*12a0*/  @!P1 IMAD.IADD R176, R176, 0x1, -R19 ;  /* 0x00000001b0b09824 */ /* 0x000fe200078e0a13 */
[----:B------:R-:W-:Y:S01]  /*12b0*/  ISETP.GT.U32.AND P0, PT, R17, R6, PT ;  /* 0x000000061100720c */ /* 0x000fe20003f04070 */
[C---:B------:R-:W-:Y:S01]  /*12c0*/  IMAD R158, R19.reuse, R13, R158 ;  /* 0x0000000d139e7224 */ /* 0x040fe200078e029e */
[C---:B------:R-:W-:Y:S01]  /*12d0*/  ISETP.GT.U32.AND P1, PT, R19.reuse, R110, PT ;  /* 0x0000006e1300720c */ /* 0x040fe20003f24070 */
[----:B------:R-:W-:Y:S01]  /*12e0*/  IMAD.HI.U32 R13, R8, R170, RZ ;  /* 0x000000aa080d7227 */ /* 0x000fe200078e00ff */
[----:B------:R-:W-:-:S03]  /*12f0*/  ISETP.GT.U32.AND P5, PT, R19, R176, PT ;  /* 0x000000b01300720c */ /* 0x000fc60003fa4070 */
[----:B------:R-:W-:Y:S02]  /*1300*/  IMAD.MOV R13, RZ, RZ, -R13 ;  /* 0x000000ffff0d7224 */ /* 0x000fe400078e0a0d */
[----:B------:R-:W-:-:S04]  /*1310*/  IMAD.HI.U32 R12, R8, R182, RZ ;  /* 0x000000b6080c7227 */ /* 0x000fc800078e00ff */
[C---:B------:R-:W-:Y:S02]  /*1320*/  IMAD R170, R19.reuse, R13, R170 ;  /* 0x0000000d13aa7224 */ /* 0x040fe400078e02aa */
[----:B------:R-:W-:Y:S01]  /*1330*/  @!P0 IMAD.IADD R6, R6, 0x1, -R17 ;  /* 0x0000000106068824 */ /* 0x000fe200078e0a11 */
[C---:B------:R-:W-:Y:S01]  /*1340*/  ISETP.GT.U32.AND P0, PT, R19.reuse, R9, PT ;  /* 0x000000091300720c */ /* 0x040fe20003f04070 */
[----:B------:R-:W-:Y:S01]  /*1350*/  IMAD.MOV R12, RZ, RZ, -R12 ;  /* 0x000000ffff0c7224 */ /* 0x000fe200078e0a0c */
[C---:B------:R-:W-:Y:S01]  /*1360*/  ISETP.GT.U32.AND P3, PT, R19.reuse, R170, PT ;  /* 0x000000aa1300720c */ /* 0x040fe20003f64070 */
[----:B------:R-:W-:Y:S01]  /*1370*/  @!P4 IMAD.MOV R6, RZ, RZ, -R6 ;  /* 0x000000ffff06c224 */ /* 0x000fe200078e0a06 */
[C---:B------:R-:W-:Y:S01]  /*1380*/  ISETP.GT.U32.AND P4, PT, R19.reuse, R178, PT ;  /* 0x000000b21300720c */ /* 0x040fe20003f84070 */
[----:B------:R-:W-:Y:S01]  /*1390*/  IMAD R182, R19, R12, R182 ;  /* 0x0000000c13b67224 */ /* 0x000fe200078e02b6 */
[----:B------:R-:W-:Y:S01]  /*13a0*/  @!P2 LOP3.LUT R6, RZ, R14, RZ, 0x33, !PT ;  /* 0x0000000eff06a212 */ /* 0x000fe200078e33ff */
[----:B------:R-:W-:-:S04]  /*13b0*/  IMAD.HI.U32 R12, R8, R186, RZ ;  /* 0x000000ba080c7227 */ /* 0x000fc800078e00ff */
[----:B------:R-:W-:Y:S02]  /*13c0*/  IMAD.MOV R12, RZ, RZ, -R12 ;  /* 0x000000ffff0c7224 */ /* 0x000fe400078e0a0c */
[--C-:B------:R-:W-:Y:S02]  /*13d0*/  @!P0 IMAD.IADD R9, R9, 0x1, -R19.reuse ;  /* 0x0000000109098824 */ /* 0x100fe400078e0a13 */
[--C-:B------:R-:W-:Y:S01]  /*13e0*/  @!P3 IMAD.IADD R170, R170, 0x1, -R19.reuse ;  /* 0x00000001aaaab824 */ /* 0x100fe200078e0a13 */
[C---:B------:R-:W-:Y:S01]  /*13f0*/  ISETP.GT.U32.AND P3, PT, R19.reuse, R7, PT ;  /* 0x000000071300720c */ /* 0x040fe20003f64070 */
[--C-:B------:R-:W-:Y:S01]  /*1400*/  @!P4 IMAD.IADD R178, R178, 0x1, -R19.reuse ;  /* 0x00000001b2b2c824 */ /* 0x100fe200078e0a13 */
[C---:B------:R-:W-:Y:S01]  /*1410*/  ISETP.GT.U32.AND P4, PT, R19.reuse, R102, PT ;  /* 0x000000661300720c */ /* 0x040fe20003f84070 */
[----:B------:R-:W-:Y:S01]  /*1420*/  @!P5 IMAD.IADD R176, R176, 0x1, -R19 ;  /* 0x00000001b0b0d824 */ /* 0x000fe200078e0a13 */
[C---:B------:R-:W-:Y:S01]  /*1430*/  ISETP.GT.U32.AND P2, PT, R19.reuse, R170, PT ;  /* 0x000000aa1300720c */ /* 0x040fe20003f44070 */
[C---:B------:R-:W-:Y:S01]  /*1440*/  IMAD R186, R19.reuse, R12, R186 ;  /* 0x0000000c13ba7224 */ /* 0x040fe200078e02ba */
[C---:B------:R-:W-:Y:S01]  /*1450*/  ISETP.GT.U32.AND P0, PT, R19.reuse, R178, PT ;  /* 0x000000b21300720c */ /* 0x040fe20003f04070 */
[----:B------:R-:W-:Y:S01]  /*1460*/  IMAD.HI.U32 R12, R8, R175, RZ ;  /* 0x000000af080c7227 */ /* 0x000fe200078e00ff */
[----:B------:R-:W-:-:S02]  /*1470*/  ISETP.GT.U32.AND P5, PT, R19, R134, PT ;  /* 0x000000861300720c */ /* 0x000fc40003fa4070 */
[----:B------:R-:W-:Y:S01]  /*1480*/  ISETP.GT.U32.AND P6, PT, R19, R9, PT ;  /* 0x000000091300720c */ /* 0x000fe20003fc4070 */
[----:B------:R-:W-:Y:S02]  /*1490*/  IMAD.MOV R12, RZ, RZ, -R12 ;  /* 0x000000ffff0c7224 */ /* 0x000fe400078e0a0c */
[--C-:B------:R-:W-:Y:S01]  /*14a0*/  @!P3 IMAD.IADD R7, R7, 0x1, -R19.reuse ;  /* 0x000000010707b824 */ /* 0x100fe200078e0a13 */
[C---:B------:R-:W-:Y:S01]  /*14b0*/  ISETP.GT.U32.AND P3, PT, R19.reuse, R182, PT ;  /* 0x000000b61300720c */ /* 0x040fe20003f64070 */
[--C-:B------:R-:W-:Y:S01]  /*14c0*/  @!P4 IMAD.IADD R102, R102, 0x1, -R19.reuse ;  /* 0x000000016666c824 */ /* 0x100fe200078e0a13 */
[C---:B------:R-:W-:Y:S01]  /*14d0*/  ISETP.GT.U32.AND P4, PT, R19.reuse, R10, PT ;  /* 0x0000000a1300720c */ /* 0x040fe20003f84070 */
[--C-:B------:R-:W-:Y:S01]  /*14e0*/  @!P2 IMAD.IADD R170, R170, 0x1, -R19.reuse ;  /* 0x00000001aaaaa824 */ /* 0x100fe200078e0a13 */
[C---:B------:R-:W-:Y:S01]  /*14f0*/  ISETP.GT.U32.AND P2, PT, R19.reuse, R180, PT ;  /* 0x000000b41300720c */ /* 0x040fe20003f44070 */
[----:B------:R-:W-:Y:S01]  /*1500*/  @!P0 IMAD.IADD R178, R178, 0x1, -R19 ;  /* 0x00000001b2b28824 */ /* 0x000fe200078e0a13 */
[----:B------:R-:W-:Y:S01]  /*1510*/  ISETP.GT.U32.AND P0, PT, R19, R184, PT ;  /* 0x000000b81300720c */ /* 0x000fe20003f04070 */
[----:B------:R-:W-:-:S04]  /*1520*/  IMAD.HI.U32 R16, R8, R154, RZ ;  /* 0x0000009a08107227 */ /* 0x000fc800078e00ff */
[C---:B------:R-:W-:Y:S02]  /*1530*/  IMAD R175, R19.reuse, R12, R175 ;  /* 0x0000000c13af7224 */ /* 0x040fe400078e02af */
        /* <DEDUP_REMOVED lines=8> */
[C---:B------:R-:W-:Y:S01]  /*15c0*/  ISETP.GT.U32.AND P5, PT, R19.reuse, R70, PT ;  /* 0x000000461300720c */ /* 0x040fe20003fa4070 */
[----:B------:R-:W-:-:S02]  /*15d0*/  IMAD R154, R19, R16, R154 ;  /* 0x00000010139a7224 */ /* 0x000fc400078e029a */
[--C-:B------:R-:W-:Y:S01]  /*15e0*/  @!P6 IMAD.IADD R9, R9, 0x1, -R19.reuse ;  /* 0x000000010909e824 */ /* 0x100fe200078e0a13 */
[C---:B------:R-:W-:Y:S01]  /*15f0*/  ISETP.GT.U32.AND P6, PT, R19.reuse, R186, PT ;  /* 0x000000ba1300720c */ /* 0x040fe20003fc4070 */
[--C-:B------:R-:W-:Y:S01]  /*1600*/  @!P1 IMAD.IADD R110, R110, 0x1, -R19.reuse ;  /* 0x000000016e6e9824 */ /* 0x100fe200078e0a13 */
[C---:B------:R-:W-:Y:S01]  /*1610*/  ISETP.GT.U32.AND P1, PT, R19.reuse, R30, PT ;  /* 0x0000001e1300720c */ /* 0x040fe20003f24070 */
[--C-:B------:R-:W-:Y:S01]  /*1620*/  @!P0 IMAD.IADD R184, R184, 0x1, -R19.reuse ;  /* 0x00000001b8b88824 */ /* 0x100fe200078e0a13 */
[C---:B------:R-:W-:Y:S01]  /*1630*/  ISETP.GT.U32.AND P0, PT, R19.reuse, R154, PT ;  /* 0x0000009a1300720c */ /* 0x040fe20003f04070 */
[--C-:B------:R-:W-:Y:S01]  /*1640*/  @!P2 IMAD.IADD R138, R138, 0x1, -R19.reuse ;  /* 0x000000018a8aa824 */ /* 0x100fe200078e0a13 */
[C---:B------:R-:W-:Y:S01]  /*1650*/  ISETP.GT.U32.AND P2, PT, R19.reuse, R182, PT ;  /* 0x000000b61300720c */ /* 0x040fe20003f44070 */
[--C-:B------:R-:W-:Y:S01]  /*1660*/  @!P3 IMAD.IADD R164, R164, 0x1, -R19.reuse ;  /* 0x00000001a4a4b824 */ /* 0x100fe200078e0a13 */
[----:B------:R-:W-:Y:S01]  /*1670*/  ISETP.GT.U32.AND P3, PT, R19, R10, PT ;  /* 0x0000000a1300720c */ /* 0x000fe20003f64070 */
        /* <DEDUP_REMOVED lines=9> */
[----:B------:R-:W-:Y:S01]  /*1710*/  @!P0 IMAD.IADD R154, R154, 0x1, -R19 ;  /* 0x000000019a9a8824 */ /* 0x000fe200078e0a13 */
[----:B------:R-:W-:Y:S01]  /*1720*/  ISETP.GT.U32.AND P0, PT, R19, R186, PT ;  /* 0x000000ba1300720c */ /* 0x000fe20003f04070 */
[----:B------:R-:W-:-:S04]  /*1730*/  IMAD.HI.U32 R12, R8, R78, RZ ;  /* 0x0000004e080c7227 */ /* 0x000fc800078e00ff */
[----:B------:R-:W-:Y:S02]  /*1740*/  IMAD.MOV R16, RZ, RZ, -R16 ;  /* 0x000000ffff107224 */ /* 0x000fe400078e0a10 */
[----:B------:R-:W-:Y:S02]  /*1750*/  IMAD.MOV R12, RZ, RZ, -R12 ;  /* 0x000000ffff0c7224 */ /* 0x000fe400078e0a0c */
[----:B------:R-:W-:-:S04]  /*1760*/  IMAD.HI.U32 R11, R8, R168, RZ ;  /* 0x000000a8080b7227 */ /* 0x000fc800078e00ff */
[C---:B------:R-:W-:Y:S02]  /*1770*/  IMAD R166, R19.reuse, R16, R166 ;  /* 0x0000001013a67224 */ /* 0x040fe400078e02a6 */
[----:B------:R-:W-:Y:S02]  /*1780*/  IMAD R78, R19, R12, R78 ;  /* 0x0000000c134e7224 */ /* 0x000fe400078e024e */
[----:B------:R-:W-:-:S04]  /*1790*/  IMAD.HI.U32 R16, R8, R174, RZ ;  /* 0x000000ae08107227 */ /* 0x000fc800078e00ff */
        /* <DEDUP_REMOVED lines=11> */
[C---:B------:R-:W-:Y:S01]  /*1850*/  ISETP.GT.U32.AND P1, PT, R19.reuse, R30, PT ;  /* 0x0000001e1300720c */ /* 0x040fe20003f24070 */
[----:B------:R-:W-:Y:S02]  /*1860*/  IMAD.MOV R16, RZ, RZ, -R16 ;  /* 0x000000ffff107224 */ /* 0x000fe400078e0a10 */
[----:B------:R-:W-:Y:S02]  /*1870*/  IMAD R168, R19, R11, R168 ;  /* 0x0000000b13a87224 */ /* 0x000fe400078e02a8 */
[----:B------:R-:W-:Y:S02]  /*1880*/  IMAD.MOV R12, RZ, RZ, -R12 ;  /* 0x000000ffff0c7224 */ /* 0x000fe400078e0a0c */
[----:B------:R-:W-:-:S04]  /*1890*/  IMAD.HI.U32 R11, R8, R173, RZ ;  /* 0x000000ad080b7227 */ /* 0x000fc800078e00ff */
[----:B------:R-:W-:Y:S01]  /*18a0*/  @!P0 IMAD.IADD R186, R186, 0x1, -R19 ;  /* 0x00000001baba8824 */ /* 0x000fe200078e0a13 */
[C---:B------:R-:W-:Y:S01]  /*18b0*/  ISETP.GT.U32.AND P0, PT, R19.reuse, R156, PT ;  /* 0x0000009c1300720c */ /* 0x040fe20003f04070 */
[C---:B------:R-:W-:Y:S02]  /*18c0*/  IMAD R174, R19.reuse, R16, R174 ;  /* 0x0000001013ae7224 */ /* 0x040fe400078e02ae */
[----:B------:R-:W-:Y:S02]  /*18d0*/  IMAD R86, R19, R12, R86 ;  /* 0x0000000c13567224 */ /* 0x000fe400078e0256 */
[----:B------:R-:W-:Y:S02]  /*18e0*/  IMAD.MOV R16, RZ, RZ, -R11 ;  /* 0x000000ffff107224 */ /* 0x000fe400078e0a0b */
[----:B------:R-:W-:-:S04]  /*18f0*/  IMAD.HI.U32 R12, R8, R94, RZ ;  /* 0x0000005e080c7227 */ /* 0x000fc800078e00ff */
[----:B------:R-:W-:-:S04]  /*1900*/  IMAD.HI.U32 R11, R8, R167, RZ ;  /* 0x000000a7080b7227 */ /* 0x000fc800078e00ff */
[----:B------:R-:W-:Y:S01]  /*1910*/  @!P6 IMAD.IADD R110, R110, 0x1, -R19 ;  /* 0x000000016e6ee824 */ /* 0x000fe200078e0a13 */
[----:B------:R-:W-:Y:S01]  /*1920*/  ISETP.GT.U32.AND P6, PT, R19, R154, PT ;  /* 0x0000009a1300720c */ /* 0x000fe20003fc4070 */
[----:B------:R-:W-:-:S04]  /*1930*/  IMAD.HI.U32 R8, R8, R172, RZ ;  /* 0x000000ac08087227 */ /* 0x000fc800078e00ff */
        /* <DEDUP_REMOVED lines=8> */
[----:B------:R-:W-:Y:S02]  /*19c0*/  IMAD.MOV R8, RZ, RZ, -R8 ;  /* 0x000000ffff087224 */ /* 0x000fe400078e0a08 */
[----:B------:R-:W-:Y:S01]  /*19d0*/  @!P1 IMAD.IADD R30, R30, 0x1, -R19 ;  /* 0x000000011e1e9824 */ /* 0x000fe200078e0a13 */
[C---:B------:R-:W-:Y:S01]  /*19e0*/  ISETP.GT.U32.AND P1, PT, R19.reuse, R169, PT ;  /* 0x000000a91300720c */ /* 0x040fe20003f24070 */
[----:B------:R-:W-:-:S02]  /*19f0*/  IMAD R173, R19, R16, R173 ;  /* 0x0000001013ad7224 */ /* 0x000fc400078e02ad */
[----:B------:R-:W-:Y:S01]  /*1a00*/  @!P0 IMAD.IADD R156, R156, 0x1, -R19 ;  /* 0x000000019c9c8824 */ /* 0x000fe200078e0a13 */
[C---:B------:R-:W-:Y:S01]  /*1a10*/  ISETP.GT.U32.AND P0, PT, R19.reuse, R158, PT ;  /* 0x0000009e1300720c */ /* 0x040fe20003f04070 */
[----:B------:R-:W-:Y:S02]  /*1a20*/  IMAD.MOV R12, RZ, RZ, -R12 ;  /* 0x000000ffff0c7224 */ /* 0x000fe400078e0a0c */
[----:B------:R-:W-:Y:S01]  /*1a30*/  IMAD.MOV R16, RZ, RZ, -R11 ;  /* 0x000000ffff107224 */ /* 0x000fe200078e0a0b */
[----:B------:R-:W-:Y:S01]  /*1a40*/  SHF.R.U32.HI R11, RZ, 0x5, R0 ;  /* 0x00000005ff0b7819 */ /* 0x000fe20000011600 */
[C---:B------:R-:W-:Y:S02]  /*1a50*/  IMAD R172, R19.reuse, R8, R172 ;  /* 0x0000000813ac7224 */ /* 0x040fe400078e02ac */
[----:B------:R-:W1:Y:S01]  /*1a60*/  LDS R8, [UR13] ;  /* 0x0000000dff087984 */ /* 0x000e620008000800 */
[----:B------:R-:W-:Y:S01]  /*1a70*/  IMAD R94, R19, R12, R94 ;  /* 0x0000000c135e7224 */ /* 0x000fe200078e025e */
[----:B------:R-:W-:Y:S01]  /*1a80*/  R2UR UR7, R11 ;  /* 0x000000000b0772ca */ /* 0x000fe200000e0000 */
        /* <DEDUP_REMOVED lines=12> */
[----:B------:R-:W-:Y:S01]  /*1b50*/  ISETP.GT.U32.AND P1, PT, R19, R174, PT ;  /* 0x000000ae1300720c */ /* 0x000fe20003f24070 */
[----:B------:R-:W-:-:S02]  /*1b60*/  @!P0 IMAD.IADD R158, R158, 0x1, -R19 ;  /* 0x000000019e9e8824 */ /* 0x000fc400078e0a13 */
[--C-:B------:R-:W-:Y:S01]  /*1b70*/  @!P6 IMAD.IADD R86, R86, 0x1, -R19.reuse ;  /* 0x000000015656e824 */ /* 0x100fe200078e0a13 */
[----:B------:R-:W-:Y:S01]  /*1b80*/  ISETP.GT.U32.AND P0, PT, R19, R169, PT ;  /* 0x000000a91300720c */ /* 0x000fe20003f04070 */
        /* <DEDUP_REMOVED lines=10> */
[----:B------:R-:W-:Y:S01]  /*1c30*/  IMAD R199, R4, R127, RZ ;  /* 0x0000007f04c77224 */ /* 0x000fe200078e02ff */
[----:B------:R-:W-:Y:S01]  /*1c40*/  ISETP.GT.U32.AND P1, PT, R19, R78, PT ;  /* 0x0000004e1300720c */ /* 0x000fe20003f24070 */
        /* <DEDUP_REMOVED lines=9> */
[----:B-----5:R-:W-:Y:S01]  /*1ce0*/  IADD3 R196, P5, PT, R199, UR10, RZ ;  /* 0x0000000ac7c47c10 */ /* 0x020fe2000ffbe0ff */
[--C-:B------:R-:W-:Y:S01]  /*1cf0*/  @!P6 IMAD.IADD R156, R156, 0x1, -R19.reuse ;  /* 0x000000019c9ce824 */ /* 0x100fe200078e0a13 */
[C---:B------:R-:W-:Y:S01]  /*1d00*/  ISETP.GT.U32.AND P6, PT, R19.reuse, R172, PT ;  /* 0x000000ac1300720c */ /* 0x040fe20003fc4070 */
[--C-:B------:R-:W-:Y:S01]  /*1d10*/  @!P1 IMAD.IADD R78, R78, 0x1, -R19.reuse ;  /* 0x000000014e4e9824 */ /* 0x100fe200078e0a13 */
[----:B------:R-:W-:Y:S01]  /*1d20*/  ISETP.GT.U32.AND P1, PT, R19, R174, PT ;  /* 0x000000ae1300720c */ /* 0x000fe20003f24070 */
[----:B0-----:R-:W-:Y:S01]  /*1d30*/  IMAD R159, R6, UR4, RZ ;  /* 0x00000004069f7c24 */ /* 0x001fe2000f8e02ff */
[----:B-1----:R-:W-:Y:S01]  /*1d40*/  R2UR UR12, R8 ;  /* 0x00000000080c72ca */ /* 0x002fe200000e0000 */
[--C-:B------:R-:W-:Y:S01]  /*1d50*/  @!P0 IMAD.IADD R158, R158, 0x1, -R19.reuse ;  /* 0x000000019e9e8824 */ /* 0x100fe200078e0a13 */
[----:B------:R-:W-:Y:S01]  /*1d60*/  LEA.HI.X.SX32 R199, R199, UR11, 0x1, P5 ;  /* 0x0000000bc7c77c11 */ /* 0x000fe2000a8f0eff */
[----:B------:R-:W-:Y:S01]  /*1d70*/  USHF.L.U32 UR4, UR7, 0x15, URZ ;  /* 0x0000001507047899 */ /* 0x000fe200080006ff */
[----:B------:R-:W-:Y:S01]  /*1d80*/  IADD3 R148, P0, PT, R159, UR8, RZ ;  /* 0x000000089f947c10 */ /* 0x000fe2000ff1e0ff */
[--C-:B------:R-:W-:Y:S01]  /*1d90*/  @!P2 IMAD.IADD R173, R173, 0x1, -R19.reuse ;  /* 0x00000001adada824 */ /* 0x100fe200078e0a13 */
[----:B------:R-:W-:Y:S01]  /*1da0*/  ISETP.NE.AND P5, PT, R15, RZ, PT ;  /* 0x000000ff0f00720c */ /* 0x000fe20003fa5270 */
[----:B------:R-:W-:Y:S01]  /*1db0*/  IMAD R15, R5, R126, RZ ;  /* 0x0000007e050f7224 */ /* 0x000fe200078e02ff */
[----:B------:R-:W-:Y:S01]  /*1dc0*/  LEA.HI.X.SX32 R159, R159, UR9, 0x1, P0 ;  /* 0x000000099f9f7c11 */ /* 0x000fe200080f0eff */
[----:B------:R-:W-:Y:S01]  /*1dd0*/  @!P3 IMAD.IADD R94, R94, 0x1, -R19 ;  /* 0x000000015e5eb824 */ /* 0x000fe200078e0a13 */
[----:B------:R-:W-:Y:S01]  /*1de0*/  PLOP3.LUT P0, PT, PT, PT, UP1, 0x80, 0x8 ;  /* 0x000000000008781c */ /* 0x000fe20003f0f018 */
[----:B------:R-:W-:Y:S01]  /*1df0*/  IMAD R71, R126, 0x2, R15 ;  /* 0x000000027e477824 */ /* 0x000fe200078e020f */
[----:B------:R-:W-:Y:S01]  /*1e00*/  ULOP3.LUT UR4, UR4, 0x600000, URZ, 0xc0, !UPT ;  /* 0x0060000004047892 */ /* 0x000fe2000f8ec0ff */
[--C-:B------:R-:W-:Y:S01]  /*1e10*/  @!P4 IMAD.IADD R167, R167, 0x1, -R19.reuse ;  /* 0x00000001a7a7c824 */ /* 0x100fe200078e0a13 */
[----:B------:R-:W-:Y:S01]  /*1e20*/  ISETP.NE.U32.AND P4, PT, R67, RZ, PT ;  /* 0x000000ff4300720c */ /* 0x000fe20003f85070 */
[--C-:B------:R-:W-:Y:S01]  /*1e30*/  @!P1 IMAD.IADD R174, R174, 0x1, -R19.reuse ;  /* 0x00000001aeae9824 */ /* 0x100fe200078e0a13 */
[----:B------:R-:W-:Y:S01]  /*1e40*/  BAR.SYNC.DEFER_BLOCKING 0x0 ;  /* 0x0000000000007b1d */ /* 0x000fe20000010000 */
[----:B------:R-:W-:Y:S01]  /*1e50*/  @!P6 IMAD.IADD R172, R172, 0x1, -R19 ;  /* 0x00000001acace824 */ /* 0x000fe200078e0a13 */
[----:B------:R-:W-:Y:S01]  /*1e60*/  ISETP.LT.AND P0, PT, R4, UR29, P0 ;  /* 0x0000001d04007c0c */ /* 0x000fe20008701270 */
[----:B------:R-:W-:Y:S01]  /*1e70*/  IMAD R103, R126, 0x2, R71 ;  /* 0x000000027e677824 */ /* 0x000fe200078e0247 */
[----:B------:R-:W-:Y:S01]  /*1e80*/  ISETP.GE.AND P2, PT, R2, RZ, PT ;  /* 0x000000ff0200720c */ /* 0x000fe20003f46270 */
[----:B------:R-:W-:Y:S01]  /*1e90*/  UIADD3 UR14, UPT, UPT, UR12, UR4, URZ ;  /* 0x000000040c0e7290 */ /* 0x000fe2000fffe0ff */
[----:B------:R-:W-:Y:S01]  /*1ea0*/  ISETP.GE.AND P3, PT, R38, RZ, PT ;  /* 0x000000ff2600720c */ /* 0x000fe20003f66270 */
[----:B------:R-:W0:Y:S01]  /*1eb0*/  LDCU UR8, c[0x0][0x3b0] ;  /* 0x00007600ff0877ac */ /* 0x000e220008000800 */
[----:B------:R-:W-:Y:S11]  /*1ec0*/  BRA.U UP0, `(.L_x_5) ;  /* 0x0000000100187547 */ /* 0x000ff6000b800000 */
[----:B------:R-:W-:Y:S01]  /*1ed0*/  ELECT P1, URZ, PT ;  /* 0x0000000000ff782f */ /* 0x000fe20003820000 */
[----:B------:R-:W-:Y:S01]  /*1ee0*/  IMAD.MOV.U32 R6, RZ, RZ, 0x1 ;  /* 0x00000001ff067424 */ /* 0x000fe200078e00ff */
[----:B------:R-:W-:Y:S01]  /*1ef0*/  UMOV UR4, 0x40 ;  /* 0x0000004000047882 */ /* 0x000fe20000000000 */
[----:B------:R-:W-:Y:S01]  /*1f00*/  UVIRTCOUNT.DEALLOC.SMPOOL 0x80 ;  /* 0x000000800000784c */ /* 0x000fe20000000000 */
[----:B------:R-:W-:-:S09]  /*1f10*/  ULEA UR4, UR5, UR4, 0x18 ;  /* 0x0000000405047291 */ /* 0x000fd2000f8ec0ff */
[----:B------:R1:W-:Y:S03]  /*1f20*/  @P1 STS.U8 [UR4], R6 ;  /* 0x00000006ff001988 */ /* 0x0003e60008000004 */
.L_x_5:
[----:B------:R-:W-:Y:S01]  /*1f30*/  STTM.16dp32bit_t0_t15.x32 tmem[UR14], RZ ;  /* 0x000000ff000079ed */ /* 0x000fe20008a8000e */
[----:B------:R-:W-:Y:S01]  /*1f40*/  STTM.16dp32bit_t16_t31.x32 tmem[UR14+0x20], RZ ;  /* 0x000020ff000079ed */ /* 0x000fe20008aa000e */
[----:B------:R-:W2:Y:S01]  /*1f50*/  FENCE.VIEW.ASYNC.T ;  /* 0x00000000000073c6 */ /* 0x000ea20000000200 */
[----:B------:R-:W-:Y:S01]  /*1f60*/  ISETP.GE.AND P1, PT, R42, RZ, PT ;  /* 0x000000ff2a00720c */ /* 0x000fe20003f26270 */
[C---:B------:R-:W-:Y:S01]  /*1f70*/  IMAD R149, R126.reuse, 0x2, R103 ;  /* 0x000000027e957824 */ /* 0x040fe200078e0267 */
[----:B--2---:R-:W-:Y:S01]  /*1f80*/  VOTEU.ALL UP2, P4 ;  /* 0x0000000000ff7886 */ /* 0x004fe20002040000 */
[----:B------:R-:W-:Y:S01]  /*1f90*/  @!P2 IMAD.MOV R7, RZ, RZ, -R7 ;  /* 0x000000ffff07a224 */ /* 0x000fe200078e0a07 */
[----:B------:R-:W-:Y:S01]  /*1fa0*/  VOTEU.ALL UP3, P4 ;  /* 0x0000000000ff7886 */ /* 0x000fe20002060000 */
[----:B------:R-:W-:Y:S02]  /*1fb0*/  IMAD R17, R126, 0x2, R149 ;  /* 0x000000027e117824 */ /* 0x000fe400078e0295 */
[----:B------:R-:W-:-:S04]  /*1fc0*/  @!UP2 UIADD3 UR4, UPT, UPT, -UR6, 0x100000, URZ ;  /* 0x001000000604a890 */ /* 0x000fc8000fffe1ff */
[----:B------:R-:W-:Y:S02]  /*1fd0*/  @!UP2 USHF.L.U32 UR5, UR4, 0xb, URZ ;  /* 0x0000000b0405a899 */ /* 0x000fe400080006ff */
[----:B------:R-:W-:Y:S01]  /*1fe0*/  @!UP2 USHF.L.U32 UR4, UR4, 0x1, URZ ;  /* 0x000000010404a899 */ /* 0x000fe200080006ff */
[----:B------:R-:W-:Y:S01]  /*1ff0*/  BAR.SYNC.DEFER_BLOCKING 0x0 ;  /* 0x0000000000007b1d */ /* 0x000fe20000010000 */
[----:B------:R-:W-:Y:S01]  /*2000*/  SEL R7, R171, R7, !P5 ;  /* 0x00000007ab077207 */ /* 0x000fe20006800000 */
[----:B------:R-:W-:Y:S02]  /*2010*/  @!P3 IMAD.MOV R9, RZ, RZ, -R9 ;  /* 0x000000ffff09b224 */ /* 0x000fe400078e0a09 */
[C---:B------:R-:W-:Y:S02]  /*2020*/  IMAD R75, R126.reuse, 0x2, R17 ;  /* 0x000000027e4b7824 */ /* 0x040fe400078e0211 */
[----:B0-----:R-:W-:Y:S01]  /*2030*/  IMAD R7, R7, UR8, RZ ;  /* 0x0000000807077c24 */ /* 0x001fe2000f8e02ff */
[----:B------:R-:W-:Y:S01]  /*2040*/  SEL R9, R171, R9, !P5 ;  /* 0x00000009ab097207 */ /* 0x000fe20006800000 */
[----:B------:R-:W-:-:S02]  /*2050*/  IMAD R107, R126, 0x2, R75 ;  /* 0x000000027e6b7824 */ /* 0x000fc400078e024b */
[----:B------:R-:W-:Y:S01]  /*2060*/  @!P1 IMAD.MOV R10, RZ, RZ, -R10 ;  /* 0x000000ffff0a9224 */ /* 0x000fe200078e0a0a */
[----:B-1----:R-:W-:Y:S01]  /*2070*/  IADD3 R6, P1, PT, R7, R196, RZ ;  /* 0x000000c407067210 */ /* 0x002fe20007f3e0ff */
[C---:B------:R-:W-:Y:S02]  /*2080*/  IMAD R19, R126.reuse, 0x4, R107 ;  /* 0x000000047e137824 */ /* 0x040fe400078e026b */
[----:B------:R-:W-:Y:S01]  /*2090*/  IMAD R9, R9, UR8, RZ ;  /* 0x0000000809097c24 */ /* 0x000fe2000f8e02ff */
[----:B------:R-:W-:Y:S01]  /*20a0*/  SEL R11, R171, R10, !P5 ;  /* 0x0000000aab0b7207 */ /* 0x000fe20006800000 */
[C---:B------:R-:W-:Y:S01]  /*20b0*/  IMAD R79, R126.reuse, 0x2, R19 ;  /* 0x000000027e4f7824 */ /* 0x040fe200078e0213 */
[-C--:B------:R-:W-:Y:S02]  /*20c0*/  LEA.HI.X.SX32 R7, R7, R199.reuse, 0x1, P1 ;  /* 0x000000c707077211 */ /* 0x080fe400008f0eff */
[----:B------:R-:W-:Y:S01]  /*20d0*/  IADD3 R8, P1, PT, R9, R196, RZ ;  /* 0x000000c409087210 */ /* 0x000fe20007f3e0ff */
[----:B------:R-:W-:Y:S01]  /*20e0*/  IMAD R11, R11, UR8, RZ ;  /* 0x000000080b0b7c24 */ /* 0x000fe2000f8e02ff */
[----:B------:R-:W0:Y:S02]  /*20f0*/  FENCE.VIEW.ASYNC.S ;  /* 0x00000000000073c6 */ /* 0x000e240000000000 */
[----:B0-----:R0:W1:Y:S02]  /*2100*/  @!UP3 SYNCS.EXCH.64 URZ, [UR15], UR4 ;  /* 0x000000040fffb5b2 */ /* 0x0010640008000100 */
[----:B-1----:R-:W-:Y:S01]  /*2110*/  BAR.SYNC.DEFER_BLOCKING 0x0 ;  /* 0x0000000000007b1d */ /* 0x002fe20000010000 */
[----:B------:R-:W-:Y:S01]  /*2120*/  IMAD R111, R126, 0x2, R79 ;  /* 0x000000027e6f7824 */ /* 0x000fe200078e024f */
[----:B------:R-:W-:-:S02]  /*2130*/  LEA.HI.X.SX32 R9, R9, R199, 0x1, P1 ;  /* 0x000000c709097211 */ /* 0x000fc400008f0eff */
[----:B------:R-:W-:Y:S01]  /*2140*/  PLOP3.LUT P1, PT, PT, PT, UP1, 0x80, 0x8 ;  /* 0x000000000008781c */ /* 0x000fe20003f2f018 */
[C---:B------:R-:W-:Y:S01]  /*2150*/  IMAD R151, R126.reuse, 0x2, R111 ;  /* 0x000000027e977824 */ /* 0x040fe200078e026f */
[----:B------:R-:W-:Y:S02]  /*2160*/  IADD3 R10, P2, PT, R11, R196, RZ ;  /* 0x000000c40b0a7210 */ /* 0x000fe40007f5e0ff */
[----:B------:R-:W-:Y:S01]  /*2170*/  ISETP.LT.AND P1, PT, R5, UR29, P1 ;  /* 0x0000001d05007c0c */ /* 0x000fe20008f21270 */
[C---:B------:R-:W-:Y:S01]  /*2180*/  IMAD R23, R126.reuse, 0x2, R151 ;  /* 0x000000027e177824 */ /* 0x040fe200078e0297 */
[----:B------:R-:W-:Y:S02]  /*2190*/  LEA.HI.X.SX32 R11, R11, R199, 0x1, P2 ;  /* 0x000000c70b0b7211 */ /* 0x000fe400010f0eff */
[----:B------:R-:W-:Y:S02]  /*21a0*/  LOP3.LUT R12, R5, 0x8, RZ, 0xfc, !PT ;  /* 0x00000008050c7812 */ /* 0x000fe400078efcff */
[----:B------:R-:W-:Y:S01]  /*21b0*/  PLOP3.LUT P2, PT, PT, PT, UP1, 0x80, 0x8 ;  /* 0x000000000008781c */ /* 0x000fe20003f4f018 */
[----:B------:R-:W-:Y:S01]  /*21c0*/  IMAD R83, R126, 0x2, R23 ;  /* 0x000000027e537824 */ /* 0x000fe200078e0217 */
[----:B------:R-:W-:-:S02]  /*21d0*/  IADD3 R14, P6, PT, R15, R148, RZ ;  /* 0x000000940f0e7210 */ /* 0x000fc40007fde0ff */
[----:B------:R-:W-:Y:S02]  /*21e0*/  ISETP.LT.AND P2, PT, R12, UR29, P2 ;  /* 0x0000001d0c007c0c */ /* 0x000fe40009741270 */
[----:B------:R-:W-:Y:S01]  /*21f0*/  PRMT R211, RZ, 0x7610, R211 ;  /* 0x00007610ffd37816 */ /* 0x000fe200000000d3 */
[----:B------:R-:W-:Y:S01]  /*2200*/  IMAD R119, R126, 0x2, R83 ;  /* 0x000000027e777824 */ /* 0x000fe200078e0253 */
[----:B------:R-:W-:Y:S02]  /*2210*/  LEA.HI.X.SX32 R15, R15, R159, 0x1, P6 ;  /* 0x0000009f0f0f7211 */ /* 0x000fe400030f0eff */
[----:B------:R-:W-:Y:S02]  /*2220*/  LOP3.LUT R13, R5, 0x10, RZ, 0xfc, !PT ;  /* 0x00000010050d7812 */ /* 0x000fe400078efcff */
[----:B------:R-:W-:Y:S01]  /*2230*/  PRMT R209, RZ, 0x7610, R209 ;  /* 0x00007610ffd17816 */ /* 0x000fe200000000d1 */
[----:B------:R-:W2:Y:S01]  /*2240*/  @P1 LDG.E.U8 R211, desc[UR26][R14.64] ;  /* 0x0000001a0ed31981 */ /* 0x000ea2000c1e1100 */
[----:B------:R-:W-:-:S02]  /*2250*/  PLOP3.LUT P3, PT, PT, PT, UP1, 0x80, 0x8 ;  /* 0x000000000008781c */ /* 0x000fc40003f6f018 */
[----:B------:R-:W-:Y:S01]  /*2260*/  IADD3 R16, P6, PT, R17, R148, RZ ;  /* 0x0000009411107210 */ /* 0x000fe20007fde0ff */
[----:B------:R-:W-:Y:S01]  /*2270*/  IMAD R27, R126, 0x4, R119 ;  /* 0x000000047e1b7824 */ /* 0x000fe200078e0277 */
[----:B------:R-:W-:Y:S02]  /*2280*/  ISETP.LT.AND P3, PT, R13, UR29, P3 ;  /* 0x0000001d0d007c0c */ /* 0x000fe40009f61270 */
[C---:B------:R-:W-:Y:S02]  /*2290*/  LOP3.LUT R21, R5.reuse, 0x20, RZ, 0xfc, !PT ;  /* 0x0000002005157812 */ /* 0x040fe400078efcff */
[----:B------:R-:W-:Y:S02]  /*22a0*/  LOP3.LUT R20, R5, 0x18, RZ, 0xfc, !PT ;  /* 0x0000001805147812 */ /* 0x000fe400078efcff */
[----:B------:R-:W-:Y:S02]  /*22b0*/  PRMT R207, RZ, 0x7610, R207 ;  /* 0x00007610ffcf7816 */ /* 0x000fe400000000cf */
[----:B------:R-:W-:-:S02]  /*22c0*/  PRMT R205, RZ, 0x7610, R205 ;  /* 0x00007610ffcd7816 */ /* 0x000fc400000000cd */
[----:B------:R-:W-:Y:S02]  /*22d0*/  LOP3.LUT R25, R5, 0x28, RZ, 0xfc, !PT ;  /* 0x0000002805197812 */ /* 0x000fe400078efcff */
[----:B------:R-:W-:Y:S02]  /*22e0*/  PRMT R198, RZ, 0x7610, R198 ;  /* 0x00007610ffc67816 */ /* 0x000fe400000000c6 */
[----:B------:R-:W-:Y:S01]  /*22f0*/  PRMT R216, RZ, 0x7610, R216 ;  /* 0x00007610ffd87816 */ /* 0x000fe200000000d8 */
[----:B------:R-:W-:Y:S01]  /*2300*/  IMAD.MOV.U32 R32, RZ, RZ, R30 ;  /* 0x000000ffff207224 */ /* 0x000fe200078e001e */
[----:B------:R-:W-:Y:S02]  /*2310*/  IADD3 R18, P1, PT, R19, R148, RZ ;  /* 0x0000009413127210 */ /* 0x000fe40007f3e0ff */
[----:B------:R-:W-:Y:S01]  /*2320*/  LOP3.LUT R33, R5, 0x2, RZ, 0xfc, !PT ;  /* 0x0000000205217812 */ /* 0x000fe200078efcff */
[----:B------:R-:W-:Y:S01]  /*2330*/  IMAD.MOV.U32 R72, RZ, RZ, R70 ;  /* 0x000000ffff487224 */ /* 0x000fe200078e0046 */
[-C--:B------:R-:W-:Y:S01]  /*2340*/  LEA.HI.X.SX32 R17, R17, R159.reuse, 0x1, P6 ;  /* 0x0000009f11117211 */ /* 0x080fe200030f0eff */
[----:B------:R-:W-:Y:S01]  /*2350*/  IMAD R87, R126, 0x2, R27 ;  /* 0x000000027e577824 */ /* 0x000fe200078e021b */
[----:B------:R-:W-:-:S02]  /*2360*/  LEA.HI.X.SX32 R19, R19, R159, 0x1, P1 ;  /* 0x0000009f13137211 */ /* 0x000fc400008f0eff */
[----:B------:R-:W-:Y:S01]  /*2370*/  LOP3.LUT R28, R5, 0x30, RZ, 0xfc, !PT ;  /* 0x00000030051c7812 */ /* 0x000fe200078efcff */
[----:B------:R-:W3:Y:S01]  /*2380*/  @P2 LDG.E.U8 R209, desc[UR26][R16.64] ;  /* 0x0000001a10d12981 */ /* 0x000ee2000c1e1100 */
[----:B------:R-:W-:Y:S01]  /*2390*/  PLOP3.LUT P1, PT, PT, PT, UP1, 0x80, 0x8 ;  /* 0x000000000008781c */ /* 0x000fe20003f2f018 */
[C---:B------:R-:W-:Y:S01]  /*23a0*/  IMAD R121, R126.reuse, 0x2, R87 ;  /* 0x000000027e797824 */ /* 0x040fe200078e0257 */
[----:B------:R-:W-:Y:S01]  /*23b0*/  PLOP3.LUT P2, PT, PT, PT, UP1, 0x80, 0x8 ;  /* 0x000000000008781c */ /* 0x000fe20003f4f018 */
[----:B------:R-:W4:Y:S01]  /*23c0*/  @P3 LDG.E.U8 R207, desc[UR26][R18.64] ;  /* 0x0000001a12cf3981 */ /* 0x000f22000c1e1100 */
[----:B------:R-:W-:Y:S01]  /*23d0*/  ISETP.LT.AND P1, PT, R21, UR29, P1 ;  /* 0x0000001d15007c0c */ /* 0x000fe20008f21270 */
[----:B------:R-:W-:Y:S01]  /*23e0*/  IMAD R155, R126, 0x2, R121 ;  /* 0x000000027e9b7824 */ /* 0x000fe200078e0279 */
[----:B------:R-:W-:Y:S02]  /*23f0*/  ISETP.LT.AND P2, PT, R20, UR29, P2 ;  /* 0x0000001d14007c0c */ /* 0x000fe40009741270 */
[----:B------:R-:W-:Y:S01]  /*2400*/  PRMT R210, RZ, 0x7610, R210 ;  /* 0x00007610ffd27816 */ /* 0x000fe200000000d2 */
[----:B------:R-:W-:Y:S01]  /*2410*/  IMAD R29, R126, 0x2, R155 ;  /* 0x000000027e1d7824 */ /* 0x000fe200078e029b */
[----:B------:R-:W-:-:S02]  /*2420*/  IADD3 R22, P3, PT, R23, R148, RZ ;  /* 0x0000009417167210 */ /* 0x000fc40007f7e0ff */
[----:B------:R-:W-:Y:S02]  /*2430*/  PRMT R214, RZ, 0x7610, R214 ;  /* 0x00007610ffd67816 */ /* 0x000fe400000000d6 */
[----:B------:R-:W-:Y:S01]  /*2440*/  LOP3.LUT R73, R5, 0x12, RZ, 0xfc, !PT ;  /* 0x0000001205497812 */ /* 0x000fe200078efcff */
[----:B------:R-:W-:Y:S01]  /*2450*/  IMAD.MOV.U32 R80, RZ, RZ, R78 ;  /* 0x000000ffff507224 */ /* 0x000fe200078e004e */
[----:B------:R-:W-:Y:S01]  /*2460*/  IADD3 R24, P6, PT, R27, R148, RZ ;  /* 0x000000941b187210 */ /* 0x000fe20007fde0ff */
[C---:B------:R-:W-:Y:S01]  /*2470*/  IMAD R91, R126.reuse, 0x2, R29 ;  /* 0x000000027e5b7824 */ /* 0x040fe200078e021d */
[-C--:B------:R-:W-:Y:S02]  /*2480*/  LEA.HI.X.SX32 R23, R23, R159.reuse, 0x1, P3 ;  /* 0x0000009f17177211 */ /* 0x080fe400018f0eff */
[----:B------:R-:W-:Y:S02]  /*2490*/  PRMT R212, RZ, 0x7610, R212 ;  /* 0x00007610ffd47816 */ /* 0x000fe400000000d4 */
[----:B------:R-:W-:Y:S01]  /*24a0*/  PRMT R206, RZ, 0x7610, R206 ;  /* 0x00007610ffce7816 */ /* 0x000fe200000000ce */
[----:B------:R-:W-:Y:S01]  /*24b0*/  @P1 IMAD.MOV.U32 R26, RZ, RZ, R24 ;  /* 0x000000ffff1a1224 */ /* 0x000fe200078e0018 */
[----:B------:R-:W-:Y:S01]  /*24c0*/  PLOP3.LUT P3, PT, PT, PT, UP1, 0x80, 0x8 ;  /* 0x000000000008781c */ /* 0x000fe20003f6f018 */
[----:B------:R-:W5:Y:S01]  /*24d0*/  @P2 LDG.E.U8 R205, desc[UR26][R22.64] ;  /* 0x0000001a16cd2981 */ /* 0x000f62000c1e1100 */
[----:B------:R-:W-:Y:S01]  /*24e0*/  LEA.HI.X.SX32 R27, R27, R159, 0x1, P6 ;  /* 0x0000009f1b1b7211 */ /* 0x000fe200030f0eff */
[----:B------:R-:W-:Y:S01]  /*24f0*/  IMAD R123, R126, 0x2, R91 ;  /* 0x000000027e7b7824 */ /* 0x000fe200078e025b */
[----:B------:R-:W-:-:S02]  /*2500*/  ISETP.LT.AND P2, PT, R25, UR29, P3 ;  /* 0x0000001d19007c0c */ /* 0x000fc40009f41270 */
[----:B------:R-:W-:Y:S01]  /*2510*/  PRMT R208, RZ, 0x7610, R208 ;  /* 0x00007610ffd07816 */ /* 0x000fe200000000d0 */
[----:B------:R1:W2:Y:S01]  /*2520*/  @P1 LDG.E.U8 R198, desc[UR26][R26.64] ;  /* 0x0000001a1ac61981 */ /* 0x0002a2000c1e1100 */
[----:B------:R-:W-:Y:S01]  /*2530*/  IMAD R31, R126, 0x4, R123 ;  /* 0x000000047e1f7824 */ /* 0x000fe200078e027b */
[----:B------:R-:W-:Y:S02]  /*2540*/  ISETP.GE.AND P3, PT, R46, RZ, PT ;  /* 0x000000ff2e00720c */ /* 0x000fe40003f66270 */
[----:B------:R-:W-:Y:S01]  /*2550*/  LOP3.LUT R81, R5, 0x22, RZ, 0xfc, !PT ;  /* 0x0000002205517812 */ /* 0x000fe200078efcff */
[----:B------:R-:W-:Y:S02]  /*2560*/  IMAD R95, R126, 0x2, R31 ;  /* 0x000000027e5f7824 */ /* 0x000fe400078e021f */
[----:B------:R-:W-:Y:S01]  /*2570*/  IMAD.MOV.U32 R88, RZ, RZ, R86 ;  /* 0x000000ffff587224 */ /* 0x000fe200078e0056 */
[----:B------:R-:W-:Y:S02]  /*2580*/  PRMT R200, RZ, 0x7610, R200 ;  /* 0x00007610ffc87816 */ /* 0x000fe400000000c8 */
[----:B------:R-:W-:-:S02]  /*2590*/  PRMT R248, RZ, 0x7610, R248 ;  /* 0x00007610fff87816 */ /* 0x000fc400000000f8 */
[----:B------:R-:W-:Y:S01]  /*25a0*/  LOP3.LUT R89, R5, 0x32, RZ, 0xfc, !PT ;  /* 0x0000003205597812 */ /* 0x000fe200078efcff */
[----:B------:R-:W-:Y:S01]  /*25b0*/  IMAD.MOV.U32 R96, RZ, RZ, R94 ;  /* 0x000000ffff607224 */ /* 0x000fe200078e005e */
[C---:B-1----:R-:W-:Y:S01]  /*25c0*/  IADD3 R26, P6, PT, R29.reuse, R148, RZ ;  /* 0x000000941d1a7210 */ /* 0x042fe20007fde0ff */
[C---:B------:R-:W-:Y:S01]  /*25d0*/  IMAD R131, R126.reuse, 0x2, R95 ;  /* 0x000000027e837824 */ /* 0x040fe200078e025f */
[----:B------:R-:W-:Y:S02]  /*25e0*/  PRMT R250, RZ, 0x7610, R250 ;  /* 0x00007610fffa7816 */ /* 0x000fe400000000fa */
[----:B------:R-:W-:Y:S01]  /*25f0*/  PRMT R252, RZ, 0x7610, R252 ;  /* 0x00007610fffc7816 */ /* 0x000fe200000000fc */
[----:B------:R-:W-:Y:S01]  /*2600*/  IMAD.MOV.U32 R104, RZ, RZ, R102 ;  /* 0x000000ffff687224 */ /* 0x000fe200078e0066 */
[----:B------:R-:W-:Y:S01]  /*2610*/  LEA.HI.X.SX32 R29, R29, R159, 0x1, P6 ;  /* 0x0000009f1d1d7211 */ /* 0x000fe200030f0eff */
[----:B------:R-:W-:Y:S01]  /*2620*/  @P2 IMAD.MOV.U32 R34, RZ, RZ, R26 ;  /* 0x000000ffff222224 */ /* 0x000fe200078e001a */
[----:B------:R-:W-:Y:S01]  /*2630*/  PRMT R251, RZ, 0x7610, R251 ;  /* 0x00007610fffb7816 */ /* 0x000fe200000000fb */
[C---:B------:R-:W-:Y:S01]  /*2640*/  IMAD R157, R126.reuse, 0x2, R131 ;  /* 0x000000027e9d7824 */ /* 0x040fe200078e0283 */
[----:B------:R-:W-:Y:S01]  /*2650*/  PRMT R201, RZ, 0x7610, R201 ;  /* 0x00007610ffc97816 */ /* 0x000fe200000000c9 */
[----:B------:R-:W-:Y:S01]  /*2660*/  @P2 IMAD.MOV.U32 R35, RZ, RZ, R29 ;  /* 0x000000ffff232224 */ /* 0x000fe200078e001d */
[----:B------:R-:W-:Y:S01]  /*2670*/  LOP3.LUT R105, R5, 0x14, RZ, 0xfc, !PT ;  /* 0x0000001405697812 */ /* 0x000fe200078efcff */
[----:B------:R-:W-:-:S02]  /*2680*/  IMAD R97, R126, 0x2, R157 ;  /* 0x000000027e617824 */ /* 0x000fc400078e029d */
[----:B------:R-:W-:Y:S01]  /*2690*/  IMAD.MOV.U32 R112, RZ, RZ, R110 ;  /* 0x000000ffff707224 */ /* 0x000fe200078e006e */
[----:B------:R1:W2:Y:S01]  /*26a0*/  @P2 LDG.E.U8 R216, desc[UR26][R34.64] ;  /* 0x0000001a22d82981 */ /* 0x0002a2000c1e1100 */
[----:B------:R-:W-:Y:S01]  /*26b0*/  IADD3 R30, P2, PT, R31, R148, RZ ;  /* 0x000000941f1e7210 */ /* 0x000fe20007f5e0ff */
[----:B------:R-:W-:Y:S01]  /*26c0*/  @!P3 IMAD.MOV R32, RZ, RZ, -R32 ;  /* 0x000000ffff20b224 */ /* 0x000fe200078e0a20 */
[----:B------:R-:W-:Y:S02]  /*26d0*/  ISETP.GE.AND P3, PT, R50, RZ, PT ;  /* 0x000000ff3200720c */ /* 0x000fe40003f66270 */
[----:B------:R-:W-:Y:S02]  /*26e0*/  PRMT R237, RZ, 0x7610, R237 ;  /* 0x00007610ffed7816 */ /* 0x000fe400000000ed */
[----:B------:R-:W-:Y:S02]  /*26f0*/  PRMT R239, RZ, 0x7610, R239 ;  /* 0x00007610ffef7816 */ /* 0x000fe400000000ef */
[----:B------:R-:W-:-:S02]  /*2700*/  LOP3.LUT R113, R5, 0x24, RZ, 0xfc, !PT ;  /* 0x0000002405717812 */ /* 0x000fc400078efcff */
[C---:B------:R-:W-:Y:S02]  /*2710*/  LOP3.LUT R117, R5.reuse, 0x2c, RZ, 0xfc, !PT ;  /* 0x0000002c05757812 */ /* 0x040fe400078efcff */
[----:B------:R-:W-:Y:S02]  /*2720*/  PRMT R241, RZ, 0x7610, R241 ;  /* 0x00007610fff17816 */ /* 0x000fe400000000f1 */
[----:B------:R-:W-:Y:S02]  /*2730*/  PRMT R243, RZ, 0x7610, R243 ;  /* 0x00007610fff37816 */ /* 0x000fe400000000f3 */
[----:B------:R-:W-:Y:S02]  /*2740*/  LOP3.LUT R122, R5, 0x34, RZ, 0xfc, !PT ;  /* 0x00000034057a7812 */ /* 0x000fe400078efcff */
[----:B------:R-:W-:Y:S02]  /*2750*/  PRMT R245, RZ, 0x7610, R245 ;  /* 0x00007610fff57816 */ /* 0x000fe400000000f5 */
[----:B------:R-:W-:-:S02]  /*2760*/  PRMT R247, RZ, 0x7610, R247 ;  /* 0x00007610fff77816 */ /* 0x000fc400000000f7 */
[C---:B------:R-:W-:Y:S02]  /*2770*/  LEA.HI R129, R0.reuse, 0xe, RZ, 0x1a ;  /* 0x0000000e00817811 */ /* 0x040fe400078fd0ff */
[----:B------:R-:W-:Y:S02]  /*2780*/  PRMT R249, RZ, 0x7610, R249 ;  /* 0x00007610fff97816 */ /* 0x000fe400000000f9 */
[----:B------:R-:W-:Y:S02]  /*2790*/  PRMT R204, RZ, 0x7610, R204 ;  /* 0x00007610ffcc7816 */ /* 0x000fe400000000cc */
[----:B------:R-:W-:Y:S02]  /*27a0*/  PRMT R246, RZ, 0x7610, R246 ;  /* 0x00007610fff67816 */ /* 0x000fe400000000f6 */
[----:B------:R-:W-:Y:S02]  /*27b0*/  LEA.HI R139, R0, 0x2e, RZ, 0x1a ;  /* 0x0000002e008b7811 */ /* 0x000fe400078fd0ff */
[----:B------:R-:W-:-:S02]  /*27c0*/  PRMT R244, RZ, 0x7610, R244 ;  /* 0x00007610fff47816 */ /* 0x000fc400000000f4 */
[----:B------:R-:W-:Y:S02]  /*27d0*/  PRMT R231, RZ, 0x7610, R231 ;  /* 0x00007610ffe77816 */ /* 0x000fe400000000e7 */
[----:B------:R-:W-:Y:S02]  /*27e0*/  LEA.HI R147, R0, 0x3e, RZ, 0x1a ;  /* 0x0000003e00937811 */ /* 0x000fe400078fd0ff */
[----:B------:R-:W-:Y:S01]  /*27f0*/  PRMT R229, RZ, 0x7610, R229 ;  /* 0x00007610ffe57816 */ /* 0x000fe200000000e5 */
[----:B------:R-:W-:Y:S01]  /*2800*/  IMAD.MOV.U32 R190, RZ, RZ, R158 ;  /* 0x000000ffffbe7224 */ /* 0x000fe200078e009e */
[----:B------:R-:W-:Y:S02]  /*2810*/  LEA.HI.X.SX32 R31, R31, R159, 0x1, P2 ;  /* 0x0000009f1f1f7211 */ /* 0x000fe400010f0eff */
[----:B------:R-:W-:Y:S02]  /*2820*/  PRMT R242, RZ, 0x7610, R242 ;  /* 0x00007610fff27816 */ /* 0x000fe400000000f2 */
[----:B------:R-:W-:Y:S01]  /*2830*/  PRMT R227, RZ, 0x7610, R227 ;  /* 0x00007610ffe37816 */ /* 0x000fe200000000e3 */
[----:B------:R-:W-:Y:S01]  /*2840*/  IMAD.MOV.U32 R188, RZ, RZ, R164 ;  /* 0x000000ffffbc7224 */ /* 0x000fe200078e00a4 */
[----:B-1----:R-:W-:-:S02]  /*2850*/  IADD3 R34, P2, PT, R97, R148, RZ ;  /* 0x0000009461227210 */ /* 0x002fc40007f5e0ff */
[----:B------:R-:W-:Y:S02]  /*2860*/  PRMT R240, RZ, 0x7610, R240 ;  /* 0x00007610fff07816 */ /* 0x000fe400000000f0 */
[----:B------:R-:W-:Y:S01]  /*2870*/  PRMT R225, RZ, 0x7610, R225 ;  /* 0x00007610ffe17816 */ /* 0x000fe200000000e1 */
[----:B------:R-:W-:Y:S01]  /*2880*/  IMAD.MOV.U32 R192, RZ, RZ, R169 ;  /* 0x000000ffffc07224 */ /* 0x000fe200078e00a9 */
[----:B------:R-:W-:Y:S01]  /*2890*/  LEA.HI.X.SX32 R35, R97, R159, 0x1, P2 ;  /* 0x0000009f61237211 */ /* 0x000fe200010f0eff */
[----:B------:R-:W-:Y:S01]  /*28a0*/  IMAD.MOV.U32 R194, RZ, RZ, R166 ;  /* 0x000000ffffc27224 */ /* 0x000fe200078e00a6 */
[----:B------:R-:W-:Y:S02]  /*28b0*/  PLOP3.LUT P2, PT, PT, PT, UP1, 0x80, 0x8 ;  /* 0x000000000008781c */ /* 0x000fe40003f4f018 */
[----:B------:R-:W-:Y:S01]  /*28c0*/  PRMT R223, RZ, 0x7610, R223 ;  /* 0x00007610ffdf7816 */ /* 0x000fe200000000df */
[----:B------:R-:W-:Y:S01]  /*28d0*/  IMAD.MOV.U32 R202, RZ, RZ, R168 ;  /* 0x000000ffffca7224 */ /* 0x000fe200078e00a8 */
[----:B------:R-:W-:Y:S01]  /*28e0*/  PLOP3.LUT P1, PT, PT, PT, UP1, 0x80, 0x8 ;  /* 0x000000000008781c */ /* 0x000fe20003f2f018 */
[----:B------:R-:W2:Y:S01]  /*28f0*/  @P0 LDG.E.U8 R232, desc[UR26][R6.64] ;  /* 0x0000001a06e80981 */ /* 0x000ea2000c1e1100 */
[----:B------:R-:W-:Y:S01]  /*2900*/  ISETP.LT.AND P2, PT, R33, UR29, P2 ;  /* 0x0000001d21007c0c */ /* 0x000fe20009741270 */
[----:B------:R-:W-:Y:S01]  /*2910*/  @!P3 IMAD.MOV R72, RZ, RZ, -R72 ;  /* 0x000000ffff48b224 */ /* 0x000fe200078e0a48 */
[----:B------:R-:W-:-:S02]  /*2920*/  ISETP.LT.AND P1, PT, R28, UR29, P1 ;  /* 0x0000001d1c007c0c */ /* 0x000fc40008f21270 */
[C---:B------:R-:W-:Y:S02]  /*2930*/  IADD3 R70, P3, PT, R71.reuse, R148, RZ ;  /* 0x0000009447467210 */ /* 0x040fe40007f7e0ff */
[----:B------:R-:W-:Y:S02]  /*2940*/  PRMT R230, RZ, 0x7610, R230 ;  /* 0x00007610ffe67816 */ /* 0x000fe400000000e6 */
[----:B------:R-:W-:Y:S02]  /*2950*/  LEA.HI.X.SX32 R71, R71, R159, 0x1, P3 ;  /* 0x0000009f47477211 */ /* 0x000fe400018f0eff */
[----:B------:R-:W-:Y:S02]  /*2960*/  SEL R69, R171, R32, !P5 ;  /* 0x00000020ab457207 */ /* 0x000fe40006800000 */
[----:B------:R-:W-:Y:S01]  /*2970*/  LOP3.LUT R32, R5, 0x38, RZ, 0xfc, !PT ;  /* 0x0000003805207812 */ /* 0x000fe200078efcff */
[----:B------:R-:W2:Y:S01]  /*2980*/  @P2 LDG.E.U8 R210, desc[UR26][R70.64] ;  /* 0x0000001a46d22981 */ /* 0x000ea2000c1e1100 */
[----:B------:R-:W-:-:S02]  /*2990*/  PLOP3.LUT P6, PT, PT, PT, UP1, 0x80, 0x8 ;  /* 0x000000000008781c */ /* 0x000fc40003fcf018 */
[----:B------:R-:W-:Y:S01]  /*29a0*/  ISETP.GE.AND P3, PT, R54, RZ, PT ;  /* 0x000000ff3600720c */ /* 0x000fe20003f66270 */
[----:B------:R-:W2:Y:S01]  /*29b0*/  @P1 LDG.E.U8 R214, desc[UR26][R30.64] ;  /* 0x0000001a1ed61981 */ /* 0x000ea2000c1e1100 */
[C---:B------:R-:W-:Y:S02]  /*29c0*/  IADD3 R74, P2, PT, R75.reuse, R148, RZ ;  /* 0x000000944b4a7210 */ /* 0x040fe40007f5e0ff */
[----:B------:R-:W-:Y:S01]  /*29d0*/  ISETP.LT.AND P1, PT, R32, UR29, P6 ;  /* 0x0000001d20007c0c */ /* 0x000fe2000b721270 */
[----:B------:R-:W-:Y:S01]  /*29e0*/  IMAD R135, R126, 0x2, R97 ;  /* 0x000000027e877824 */ /* 0x000fe200078e0261 */
[----:B------:R-:W-:Y:S01]  /*29f0*/  LEA.HI.X.SX32 R75, R75, R159, 0x1, P2 ;  /* 0x0000009f4b4b7211 */ /* 0x000fe200010f0eff */
[-C--:B------:R-:W-:Y:S01]  /*2a00*/  IMAD R137, R129, R126.reuse, RZ ;  /* 0x0000007e81897224 */ /* 0x080fe200078e02ff */
[----:B------:R-:W-:Y:S01]  /*2a10*/  PLOP3.LUT P2, PT, PT, PT, UP1, 0x80, 0x8 ;  /* 0x000000000008781c */ /* 0x000fe20003f4f018 */
[----:B------:R-:W-:Y:S01]  /*2a20*/  IMAD R145, R139, R126, RZ ;  /* 0x0000007e8b917224 */ /* 0x000fe200078e02ff */
[----:B------:R-:W-:Y:S01]  /*2a30*/  SEL R77, R171, R72, !P5 ;  /* 0x00000048ab4d7207 */ /* 0x000fe20006800000 */
[----:B------:R-:W-:Y:S01]  /*2a40*/  IMAD R160, R147, R126, RZ ;  /* 0x0000007e93a07224 */ /* 0x000fe200078e02ff */
[----:B------:R-:W-:Y:S01]  /*2a50*/  ISETP.LT.AND P2, PT, R73, UR29, P2 ;  /* 0x0000001d49007c0c */ /* 0x000fe20009741270 */
[----:B------:R-:W-:Y:S01]  /*2a60*/  @!P3 IMAD.MOV R80, RZ, RZ, -R80 ;  /* 0x000000ffff50b224 */ /* 0x000fe200078e0a50 */
[----:B------:R-:W-:Y:S01]  /*2a70*/  IADD3 R78, P3, PT, R79, R148, RZ ;  /* 0x000000944f4e7210 */ /* 0x000fe20007f7e0ff */
[----:B------:R-:W2:Y:S01]  /*2a80*/  @P0 LDG.E.U8 R230, desc[UR26][R8.64] ;  /* 0x0000001a08e60981 */ /* 0x000ea2000c1e1100 */
[----:B------:R-:W-:-:S02]  /*2a90*/  LOP3.LUT R72, R5, 0xa, RZ, 0xfc, !PT ;  /* 0x0000000a05487812 */ /* 0x000fc400078efcff */
[----:B------:R-:W-:Y:S01]  /*2aa0*/  LEA.HI.X.SX32 R79, R79, R159, 0x1, P3 ;  /* 0x0000009f4f4f7211 */ /* 0x000fe200018f0eff */
[----:B------:R-:W2:Y:S01]  /*2ab0*/  @P1 LDG.E.U8 R212, desc[UR26][R34.64] ;  /* 0x0000001a22d41981 */ /* 0x000ea2000c1e1100 */
[----:B------:R-:W-:Y:S02]  /*2ac0*/  PLOP3.LUT P1, PT, PT, PT, UP1, 0x80, 0x8 ;  /* 0x000000000008781c */ /* 0x000fe40003f2f018 */
[----:B------:R-:W-:Y:S02]  /*2ad0*/  ISETP.GE.AND P3, PT, R58, RZ, PT ;  /* 0x000000ff3a00720c */ /* 0x000fe40003f66270 */
[----:B------:R-:W-:Y:S01]  /*2ae0*/  ISETP.LT.AND P1, PT, R72, UR29, P1 ;  /* 0x0000001d48007c0c */ /* 0x000fe20008f21270 */
[----:B------:R-:W2:Y:S01]  /*2af0*/  @P2 LDG.E.U8 R206, desc[UR26][R78.64] ;  /* 0x0000001a4ece2981 */ /* 0x000ea2000c1e1100 */
[----:B------:R-:W-:Y:S02]  /*2b00*/  IADD3 R82, P2, PT, R83, R148, RZ ;  /* 0x0000009453527210 */ /* 0x000fe40007f5e0ff */
[----:B------:R-:W-:-:S02]  /*2b10*/  PRMT R228, RZ, 0x7610, R228 ;  /* 0x00007610ffe47816 */ /* 0x000fc400000000e4 */
[----:B------:R-:W-:Y:S02]  /*2b20*/  LEA.HI.X.SX32 R83, R83, R159, 0x1, P2 ;  /* 0x0000009f53537211 */ /* 0x000fe400010f0eff */
[----:B------:R-:W-:Y:S02]  /*2b30*/  PLOP3.LUT P2, PT, PT, PT, UP1, 0x80, 0x8 ;  /* 0x000000000008781c */ /* 0x000fe40003f4f018 */
[----:B------:R-:W-:Y:S01]  /*2b40*/  SEL R85, R171, R80, !P5 ;  /* 0x00000050ab557207 */ /* 0x000fe20006800000 */
[----:B------:R-:W-:Y:S01]  /*2b50*/  @!P3 IMAD.MOV R88, RZ, RZ, -R88 ;  /* 0x000000ffff58b224 */ /* 0x000fe200078e0a58 */
[----:B------:R-:W-:Y:S01]  /*2b60*/  ISETP.LT.AND P2, PT, R81, UR29, P2 ;  /* 0x0000001d51007c0c */ /* 0x000fe20009741270 */
[----:B------:R-:W2:Y:S01]  /*2b70*/  @P1 LDG.E.U8 R208, desc[UR26][R74.64] ;  /* 0x0000001a4ad01981 */ /* 0x000ea2000c1e1100 */
[----:B------:R-:W-:Y:S02]  /*2b80*/  LOP3.LUT R80, R5, 0x1a, RZ, 0xfc, !PT ;  /* 0x0000001a05507812 */ /* 0x000fe400078efcff */
[----:B------:R-:W-:-:S02]  /*2b90*/  PLOP3.LUT P1, PT, PT, PT, UP1, 0x80, 0x8 ;  /* 0x000000000008781c */ /* 0x000fc40003f2f018 */
[----:B------:R-:W-:Y:S01]  /*2ba0*/  LOP3.LUT R97, R5, 0x4, RZ, 0xfc, !PT ;  /* 0x0000000405617812 */ /* 0x000fe200078efcff */
[----:B------:R-:W-:Y:S01]  /*2bb0*/  IMAD R69, R69, UR8, RZ ;  /* 0x0000000845457c24 */ /* 0x000fe2000f8e02ff */
[----:B------:R-:W-:Y:S01]  /*2bc0*/  IADD3 R86, P3, PT, R87, R148, RZ ;  /* 0x0000009457567210 */ /* 0x000fe20007f7e0ff */
[----:B------:R-:W-:Y:S01]  /*2bd0*/  IMAD R77, R77, UR8, RZ ;  /* 0x000000084d4d7c24 */ /* 0x000fe2000f8e02ff */
[----:B------:R-:W-:Y:S01]  /*2be0*/  ISETP.LT.AND P1, PT, R80, UR29, P1 ;  /* 0x0000001d50007c0c */ /* 0x000fe20008f21270 */
[----:B------:R-:W2:Y:S01]  /*2bf0*/  @P0 LDG.E.U8 R228, desc[UR26][R10.64] ;  /* 0x0000001a0ae40981 */ /* 0x000ea2000c1e1100 */
[----:B------:R-:W-:Y:S02]  /*2c00*/  LEA.HI.X.SX32 R87, R87, R159, 0x1, P3 ;  /* 0x0000009f57577211 */ /* 0x000fe400018f0eff */
[----:B------:R-:W-:-:S03]  /*2c10*/  ISETP.GE.AND P3, PT, R63, RZ, PT ;  /* 0x000000ff3f00720c */ /* 0x000fc60003f66270 */
[----:B------:R-:W2:Y:S01]  /*2c20*/  @P2 LDG.E.U8 R200, desc[UR26][R86.64] ;  /* 0x0000001a56c82981 */ /* 0x000ea2000c1e1100 */
[----:B------:R-:W-:Y:S02]  /*2c30*/  IADD3 R90, P2, PT, R91, R148, RZ ;  /* 0x000000945b5a7210 */ /* 0x000fe40007f5e0ff */
[----:B------:R-:W-:Y:S02]  /*2c40*/  SEL R93, R171, R88, !P5 ;  /* 0x00000058ab5d7207 */ /* 0x000fe40006800000 */
[----:B------:R-:W-:Y:S01]  /*2c50*/  LEA.HI.X.SX32 R91, R91, R159, 0x1, P2 ;  /* 0x0000009f5b5b7211 */ /* 0x000fe200010f0eff */
[----:B------:R-:W2:Y:S01]  /*2c60*/  @P1 LDG.E.U8 R248, desc[UR26][R82.64] ;  /* 0x0000001a52f81981 */ /* 0x000ea2000c1e1100 */
[----:B------:R-:W-:Y:S02]  /*2c70*/  PLOP3.LUT P2, PT, PT, PT, UP1, 0x80, 0x8 ;  /* 0x000000000008781c */ /* 0x000fe40003f4f018 */
[----:B------:R-:W-:Y:S02]  /*2c80*/  LOP3.LUT R88, R5, 0x2a, RZ, 0xfc, !PT ;  /* 0x0000002a05587812 */ /* 0x000fe400078efcff */
[----:B------:R-:W-:-:S02]  /*2c90*/  PLOP3.LUT P1, PT, PT, PT, UP1, 0x80, 0x8 ;  /* 0x000000000008781c */ /* 0x000fc40003f2f018 */
[----:B------:R-:W-:Y:S01]  /*2ca0*/  ISETP.LT.AND P2, PT, R89, UR29, P2 ;  /* 0x0000001d59007c0c */ /* 0x000fe20009741270 */
[----:B------:R-:W-:Y:S01]  /*2cb0*/  @!P3 IMAD.MOV R96, RZ, RZ, -R96 ;  /* 0x000000ffff60b224 */ /* 0x000fe200078e0a60 */
[----:B------:R-:W-:Y:S02]  /*2cc0*/  ISETP.LT.AND P1, PT, R88, UR29, P1 ;  /* 0x0000001d58007c0c */ /* 0x000fe40008f21270 */
[----:B------:R-:W-:-:S04]  /*2cd0*/  IADD3 R94, P3, PT, R95, R148, RZ ;  /* 0x000000945f5e7210 */ /* 0x000fc80007f7e0ff */
[----:B------:R-:W-:Y:S02]  /*2ce0*/  LEA.HI.X.SX32 R95, R95, R159, 0x1, P3 ;  /* 0x0000009f5f5f7211 */ /* 0x000fe400018f0eff */
[----:B------:R-:W-:-:S03]  /*2cf0*/  ISETP.GE.AND P3, PT, R3, RZ, PT ;  /* 0x000000ff0300720c */ /* 0x000fc60003f66270 */
[----:B------:R-:W2:Y:S01]  /*2d00*/  @P2 LDG.E.U8 R250, desc[UR26][R94.64] ;  /* 0x0000001a5efa2981 */ /* 0x000ea2000c1e1100 */
[----:B------:R-:W-:Y:S02]  /*2d10*/  IADD3 R98, P2, PT, R135, R148, RZ ;  /* 0x0000009487627210 */ /* 0x000fe40007f5e0ff */
[----:B------:R-:W-:Y:S01]  /*2d20*/  SEL R101, R171, R96, !P5 ;  /* 0x00000060ab657207 */ /* 0x000fe20006800000 */
[----:B------:R-:W2:Y:S01]  /*2d30*/  @P1 LDG.E.U8 R252, desc[UR26][R90.64] ;  /* 0x0000001a5afc1981 */ /* 0x000ea2000c1e1100 */
[----:B------:R-:W-:Y:S02]  /*2d40*/  LOP3.LUT R96, R5, 0x3a, RZ, 0xfc, !PT ;  /* 0x0000003a05607812 */ /* 0x000fe400078efcff */
[----:B------:R-:W-:Y:S02]  /*2d50*/  PLOP3.LUT P1, PT, PT, PT, UP1, 0x80, 0x8 ;  /* 0x000000000008781c */ /* 0x000fe40003f2f018 */
[----:B------:R-:W-:Y:S02]  /*2d60*/  LEA.HI.X.SX32 R99, R135, R159, 0x1, P2 ;  /* 0x0000009f87637211 */ /* 0x000fe400010f0eff */
[----:B------:R-:W-:-:S02]  /*2d70*/  PLOP3.LUT P2, PT, PT, PT, UP1, 0x80, 0x8 ;  /* 0x000000000008781c */ /* 0x000fc40003f4f018 */
[----:B------:R-:W-:Y:S02]  /*2d80*/  ISETP.LT.AND P1, PT, R96, UR29, P1 ;  /* 0x0000001d60007c0c */ /* 0x000fe40008f21270 */
[----:B------:R-:W-:Y:S01]  /*2d90*/  ISETP.LT.AND P2, PT, R97, UR29, P2 ;  /* 0x0000001d61007c0c */ /* 0x000fe20009741270 */
[----:B------:R-:W-:Y:S01]  /*2da0*/  @!P3 IMAD.MOV R104, RZ, RZ, -R104 ;  /* 0x000000ffff68b224 */ /* 0x000fe200078e0a68 */
[----:B------:R-:W-:Y:S02]  /*2db0*/  IADD3 R102, P3, PT, R103, R148, RZ ;  /* 0x0000009467667210 */ /* 0x000fe40007f7e0ff */
[----:B------:R-:W-:Y:S02]  /*2dc0*/  IADD3 R68, P6, PT, R69, R196, RZ ;  /* 0x000000c445447210 */ /* 0x000fe40007fde0ff */
[----:B------:R-:W-:Y:S02]  /*2dd0*/  LEA.HI.X.SX32 R103, R103, R159, 0x1, P3 ;  /* 0x0000009f67677211 */ /* 0x000fe400018f0eff */
[----:B------:R-:W-:-:S02]  /*2de0*/  SEL R109, R171, R104, !P5 ;  /* 0x00000068ab6d7207 */ /* 0x000fc40006800000 */
[----:B------:R-:W-:Y:S01]  /*2df0*/  ISETP.GE.AND P3, PT, R39, RZ, PT ;  /* 0x000000ff2700720c */ /* 0x000fe20003f66270 */
[----:B------:R-:W2:Y:S01]  /*2e00*/  @P1 LDG.E.U8 R251, desc[UR26][R98.64] ;  /* 0x0000001a62fb1981 */ /* 0x000ea2000c1e1100 */
[----:B------:R-:W-:Y:S02]  /*2e10*/  LOP3.LUT R104, R5, 0xc, RZ, 0xfc, !PT ;  /* 0x0000000c05687812 */ /* 0x000fe400078efcff */
[----:B------:R-:W-:Y:S01]  /*2e20*/  PLOP3.LUT P1, PT, PT, PT, UP1, 0x80, 0x8 ;  /* 0x000000000008781c */ /* 0x000fe20003f2f018 */
[----:B------:R-:W2:Y:S01]  /*2e30*/  @P2 LDG.E.U8 R201, desc[UR26][R102.64] ;  /* 0x0000001a66c92981 */ /* 0x000ea2000c1e1100 */
[----:B------:R-:W-:Y:S01]  /*2e40*/  LEA.HI.X.SX32 R69, R69, R199, 0x1, P6 ;  /* 0x000000c745457211 */ /* 0x000fe200030f0eff */
[----:B------:R-:W-:Y:S01]  /*2e50*/  IMAD R85, R85, UR8, RZ ;  /* 0x0000000855557c24 */ /* 0x000fe2000f8e02ff */
[----:B------:R-:W-:Y:S02]  /*2e60*/  IADD3 R106, P2, PT, R107, R148, RZ ;  /* 0x000000946b6a7210 */ /* 0x000fe40007f5e0ff */
[----:B------:R-:W-:-:S02]  /*2e70*/  IADD3 R76, P6, PT, R77, R196, RZ ;  /* 0x000000c44d4c7210 */ /* 0x000fc40007fde0ff */
[----:B------:R-:W-:Y:S02]  /*2e80*/  ISETP.LT.AND P1, PT, R104, UR29, P1 ;  /* 0x0000001d68007c0c */ /* 0x000fe40008f21270 */
[----:B------:R-:W-:Y:S01]  /*2e90*/  LEA.HI.X.SX32 R107, R107, R159, 0x1, P2 ;  /* 0x0000009f6b6b7211 */ /* 0x000fe200010f0eff */
[----:B------:R-:W-:Y:S01]  /*2ea0*/  IMAD R93, R93, UR8, RZ ;  /* 0x000000085d5d7c24 */ /* 0x000fe2000f8e02ff */
[-C--:B------:R-:W-:Y:S02]  /*2eb0*/  LEA.HI.X.SX32 R77, R77, R199.reuse, 0x1, P6 ;  /* 0x000000c74d4d7211 */ /* 0x080fe400030f0eff */
[----:B------:R-:W-:Y:S02]  /*2ec0*/  PLOP3.LUT P2, PT, PT, PT, UP1, 0x80, 0x8 ;  /* 0x000000000008781c */ /* 0x000fe40003f4f018 */
[-C--:B------:R-:W-:Y:S01]  /*2ed0*/  IADD3 R84, P6, PT, R85, R196.reuse, RZ ;  /* 0x000000c455547210 */ /* 0x080fe20007fde0ff */
[----:B------:R-:W-:Y:S01]  /*2ee0*/  @!P3 IMAD.MOV R112, RZ, RZ, -R112 ;  /* 0x000000ffff70b224 */ /* 0x000fe200078e0a70 */
[----:B------:R-:W-:Y:S01]  /*2ef0*/  ISETP.LT.AND P2, PT, R105, UR29, P2 ;  /* 0x0000001d69007c0c */ /* 0x000fe20009741270 */
[----:B------:R-:W-:Y:S01]  /*2f00*/  IMAD R101, R101, UR8, RZ ;  /* 0x0000000865657c24 */ /* 0x000fe2000f8e02ff */
[----:B------:R-:W-:Y:S01]  /*2f10*/  LEA.HI.X.SX32 R85, R85, R199, 0x1, P6 ;  /* 0x000000c755557211 */ /* 0x000fe200030f0eff */
[----:B------:R-:W2:Y:S01]  /*2f20*/  @P1 LDG.E.U8 R237, desc[UR26][R106.64] ;  /* 0x0000001a6aed1981 */ /* 0x000ea2000c1e1100 */
[----:B------:R-:W-:-:S02]  /*2f30*/  IADD3 R92, P6, PT, R93, R196, RZ ;  /* 0x000000c45d5c7210 */ /* 0x000fc40007fde0ff */
[----:B------:R-:W-:Y:S02]  /*2f40*/  IADD3 R110, P3, PT, R111, R148, RZ ;  /* 0x000000946f6e7210 */ /* 0x000fe40007f7e0ff */
[----:B------:R-:W-:Y:S01]  /*2f50*/  SEL R115, R171, R112, !P5 ;  /* 0x00000070ab737207 */ /* 0x000fe20006800000 */
[----:B------:R-:W-:Y:S01]  /*2f60*/  IMAD R109, R109, UR8, RZ ;  /* 0x000000086d6d7c24 */ /* 0x000fe2000f8e02ff */
[----:B------:R-:W-:Y:S02]  /*2f70*/  LEA.HI.X.SX32 R93, R93, R199, 0x1, P6 ;  /* 0x000000c75d5d7211 */ /* 0x000fe400030f0eff */
[----:B------:R-:W-:Y:S02]  /*2f80*/  LOP3.LUT R112, R5, 0x1c, RZ, 0xfc, !PT ;  /* 0x0000001c05707812 */ /* 0x000fe400078efcff */
[----:B------:R-:W-:Y:S02]  /*2f90*/  PLOP3.LUT P1, PT, PT, PT, UP1, 0x80, 0x8 ;  /* 0x000000000008781c */ /* 0x000fe40003f2f018 */
[----:B------:R-:W-:-:S02]  /*2fa0*/  IADD3 R100, P6, PT, R101, R196, RZ ;  /* 0x000000c465647210 */ /* 0x000fc40007fde0ff */
[----:B------:R-:W-:Y:S02]  /*2fb0*/  LEA.HI.X.SX32 R111, R111, R159, 0x1, P3 ;  /* 0x0000009f6f6f7211 */ /* 0x000fe400018f0eff */
[----:B------:R-:W-:Y:S01]  /*2fc0*/  ISETP.LT.AND P1, PT, R112, UR29, P1 ;  /* 0x0000001d70007c0c */ /* 0x000fe20008f21270 */
[----:B------:R-:W-:Y:S01]  /*2fd0*/  IMAD R115, R115, UR8, RZ ;  /* 0x0000000873737c24 */ /* 0x000fe2000f8e02ff */
[----:B------:R-:W-:Y:S01]  /*2fe0*/  LEA.HI.X.SX32 R101, R101, R199, 0x1, P6 ;  /* 0x000000c765657211 */ /* 0x000fe200030f0eff */
[----:B------:R-:W2:Y:S01]  /*2ff0*/  @P2 LDG.E.U8 R239, desc[UR26][R110.64] ;  /* 0x0000001a6eef2981 */ /* 0x000ea2000c1e1100 */
[----:B------:R-:W-:Y:S02]  /*3000*/  IADD3 R108, P6, PT, R109, R196, RZ ;  /* 0x000000c46d6c7210 */ /* 0x000fe40007fde0ff */
[----:B------:R-:W-:Y:S02]  /*3010*/  IADD3 R116, P2, PT, R119, R148, RZ ;  /* 0x0000009477747210 */ /* 0x000fe40007f5e0ff */
[----:B------:R-:W-:-:S02]  /*3020*/  PLOP3.LUT P3, PT, PT, PT, UP1, 0x80, 0x8 ;  /* 0x000000000008781c */ /* 0x000fc40003f6f018 */
[----:B------:R-:W-:Y:S02]  /*3030*/  LEA.HI.X.SX32 R109, R109, R199, 0x1, P6 ;  /* 0x000000c76d6d7211 */ /* 0x000fe400030f0eff */
[----:B------:R-:W-:Y:S02]  /*3040*/  IADD3 R114, P6, PT, R115, R196, RZ ;  /* 0x000000c473727210 */ /* 0x000fe40007fde0ff */
[----:B------:R-:W-:Y:S02]  /*3050*/  LEA.HI.X.SX32 R119, R119, R159, 0x1, P2 ;  /* 0x0000009f77777211 */ /* 0x000fe400010f0eff */
[----:B------:R-:W-:Y:S02]  /*3060*/  ISETP.LT.AND P3, PT, R113, UR29, P3 ;  /* 0x0000001d71007c0c */ /* 0x000fe40009f61270 */
[----:B------:R-:W-:Y:S02]  /*3070*/  LEA.HI.X.SX32 R115, R115, R199, 0x1, P6 ;  /* 0x000000c773737211 */ /* 0x000fe400030f0eff */
[----:B------:R-:W-:Y:S01]  /*3080*/  PLOP3.LUT P2, PT, PT, PT, UP1, 0x80, 0x8 ;  /* 0x000000000008781c */ /* 0x000fe20003f4f018 */
[----:B------:R-:W-:Y:S01]  /*3090*/  @P1 IMAD.MOV.U32 R124, RZ, RZ, R116 ;  /* 0x000000ffff7c1224 */ /* 0x000fe200078e0074 */
[----:B------:R-:W-:Y:S01]  /*30a0*/  IADD3 R118, P6, PT, R121, R148, RZ ;  /* 0x0000009479767210 */ /* 0x000fe20007fde0ff */
[----:B------:R-:W-:Y:S01]  /*30b0*/  @P1 IMAD.MOV.U32 R125, RZ, RZ, R119 ;  /* 0x000000ffff7d1224 */ /* 0x000fe200078e0077 */
[----:B------:R-:W-:-:S02]  /*30c0*/  ISETP.LT.AND P2, PT, R117, UR29, P2 ;  /* 0x0000001d75007c0c */ /* 0x000fc40009741270 */
[-C--:B------:R-:W-:Y:S02]  /*30d0*/  LEA.HI.X.SX32 R121, R121, R159.reuse, 0x1, P6 ;  /* 0x0000009f79797211 */ /* 0x080fe400030f0eff */
[----:B------:R1:W2:Y:S01]  /*30e0*/  @P1 LDG.E.U8 R241, desc[UR26][R124.64] ;  /* 0x0000001a7cf11981 */ /* 0x0002a2000c1e1100 */
[C---:B------:R-:W-:Y:S01]  /*30f0*/  IADD3 R120, P1, PT, R123.reuse, R148, RZ ;  /* 0x000000947b787210 */ /* 0x040fe20007f3e0ff */
[----:B------:R-:W-:Y:S02]  /*3100*/  @P3 IMAD.MOV.U32 R132, RZ, RZ, R118 ;  /* 0x000000ffff843224 */ /* 0x000fe400078e0076 */
[----:B------:R-:W-:Y:S01]  /*3110*/  @P3 IMAD.MOV.U32 R133, RZ, RZ, R121 ;  /* 0x000000ffff853224 */ /* 0x000fe200078e0079 */
[----:B------:R-:W-:Y:S02]  /*3120*/  PLOP3.LUT P6, PT, PT, PT, UP1, 0x80, 0x8 ;  /* 0x000000000008781c */ /* 0x000fe40003fcf018 */
[----:B------:R-:W-:Y:S02]  /*3130*/  LEA.HI.X.SX32 R123, R123, R159, 0x1, P1 ;  /* 0x0000009f7b7b7211 */ /* 0x000fe400008f0eff */
[----:B------:R0:W2:Y:S01]  /*3140*/  @P3 LDG.E.U8 R243, desc[UR26][R132.64] ;  /* 0x0000001a84f33981 */ /* 0x0000a2000c1e1100 */
[----:B------:R-:W-:-:S02]  /*3150*/  ISETP.LT.AND P3, PT, R122, UR29, P6 ;  /* 0x0000001d7a007c0c */ /* 0x000fc4000b761270 */
[----:B-1----:R-:W-:Y:S01]  /*3160*/  LOP3.LUT R125, R5, 0x3c, RZ, 0xfc, !PT ;  /* 0x0000003c057d7812 */ /* 0x002fe200078efcff */
[----:B0-----:R-:W-:Y:S02]  /*3170*/  @P2 IMAD.MOV.U32 R132, RZ, RZ, R120 ;  /* 0x000000ffff842224 */ /* 0x001fe400078e0078 */
[----:B------:R-:W-:Y:S01]  /*3180*/  @P2 IMAD.MOV.U32 R133, RZ, RZ, R123 ;  /* 0x000000ffff852224 */ /* 0x000fe200078e007b */
[----:B------:R-:W-:-:S04]  /*3190*/  PLOP3.LUT P1, PT, PT, PT, UP1, 0x80, 0x8 ;  /* 0x000000000008781c */ /* 0x000fc80003f2f018 */
[----:B------:R0:W2:Y:S01]  /*31a0*/  @P2 LDG.E.U8 R245, desc[UR26][R132.64] ;  /* 0x0000001a84f52981 */ /* 0x0000a2000c1e1100 */
[----:B------:R-:W-:Y:S02]  /*31b0*/  IADD3 R124, P2, PT, R131, R148, RZ ;  /* 0x00000094837c7210 */ /* 0x000fe40007f5e0ff */
[----:B------:R-:W-:Y:S02]  /*31c0*/  ISETP.LT.AND P1, PT, R125, UR29, P1 ;  /* 0x0000001d7d007c0c */ /* 0x000fe40008f21270 */
[----:B------:R-:W-:Y:S01]  /*31d0*/  LEA.HI.X.SX32 R131, R131, R159, 0x1, P2 ;  /* 0x0000009f83837211 */ /* 0x000fe200010f0eff */
[----:B------:R-:W-:Y:S01]  /*31e0*/  @P3 IMAD.MOV.U32 R130, RZ, RZ, R124 ;  /* 0x000000ffff823224 */ /* 0x000fe200078e007c */
[----:B------:R-:W-:Y:S01]  /*31f0*/  PLOP3.LUT P2, PT, PT, PT, UP1, 0x80, 0x8 ;  /* 0x000000000008781c */ /* 0x000fe20003f4f018 */
[----:B------:R-:W-:-:S03]  /*3200*/  IMAD R135, R126, 0x2, R135 ;  /* 0x000000027e877824 */ /* 0x000fc600078e0287 */
[----:B------:R-:W-:Y:S01]  /*3210*/  ISETP.LT.AND P2, PT, R129, UR29, P2 ;  /* 0x0000001d81007c0c */ /* 0x000fe20009741270 */
[----:B------:R1:W2:Y:S01]  /*3220*/  @P3 LDG.E.U8 R247, desc[UR26][R130.64] ;  /* 0x0000001a82f73981 */ /* 0x0002a2000c1e1100 */
[-C--:B------:R-:W-:Y:S02]  /*3230*/  IADD3 R128, P3, PT, R135, R148.reuse, RZ ;  /* 0x0000009487807210 */ /* 0x080fe40007f7e0ff */
[----:B------:R-:W-:Y:S02]  /*3240*/  ISETP.GE.AND P6, PT, R43, RZ, PT ;  /* 0x000000ff2b00720c */ /* 0x000fe40003fc6270 */
[----:B0-----:R-:W-:Y:S01]  /*3250*/  LEA.HI.X.SX32 R133, R135, R159, 0x1, P3 ;  /* 0x0000009f87857211 */ /* 0x001fe200018f0eff */
[----:B------:R-:W-:Y:S01]  /*3260*/  @P1 IMAD.MOV.U32 R132, RZ, RZ, R128 ;  /* 0x000000ffff841224 */ /* 0x000fe200078e0080 */
[----:B-1----:R-:W-:-:S04]  /*3270*/  IADD3 R130, P3, PT, R137, R148, RZ ;  /* 0x0000009489827210 */ /* 0x002fc80007f7e0ff */
[----:B------:R0:W2:Y:S01]  /*3280*/  @P1 LDG.E.U8 R249, desc[UR26][R132.64] ;  /* 0x0000001a84f91981 */ /* 0x0000a2000c1e1100 */
[----:B------:R-:W-:Y:S02]  /*3290*/  LEA.HI R135, R0, 0x1e, RZ, 0x1a ;  /* 0x0000001e00877811 */ /* 0x000fe400078fd0ff */
[----:B------:R-:W-:Y:S01]  /*32a0*/  LEA.HI.X.SX32 R137, R137, R159, 0x1, P3 ;  /* 0x0000009f89897211 */ /* 0x000fe200018f0eff */
[----:B------:R-:W-:Y:S01]  /*32b0*/  @P2 IMAD.MOV.U32 R136, RZ, RZ, R130 ;  /* 0x000000ffff882224 */ /* 0x000fe200078e0082 */
[----:B------:R-:W-:Y:S01]  /*32c0*/  PLOP3.LUT P1, PT, PT, PT, UP1, 0x80, 0x8 ;  /* 0x000000000008781c */ /* 0x000fe20003f2f018 */
[----:B------:R-:W-:-:S03]  /*32d0*/  @!P6 IMAD.MOV R134, RZ, RZ, -R134 ;  /* 0x000000ffff86e224 */ /* 0x000fc600078e0a86 */
[----:B------:R1:W2:Y:S01]  /*32e0*/  @P2 LDG.E.U8 R204, desc[UR26][R136.64] ;  /* 0x0000001a88cc2981 */ /* 0x0002a2000c1e1100 */
[C---:B------:R-:W-:Y:S01]  /*32f0*/  ISETP.LT.AND P2, PT, R135.reuse, UR29, P1 ;  /* 0x0000001d87007c0c */ /* 0x040fe20008f41270 */
[----:B------:R-:W-:Y:S01]  /*3300*/  IMAD R143, R135, R126, RZ ;  /* 0x0000007e878f7224 */ /* 0x000fe200078e02ff */
[----:B------:R-:W-:-:S04]  /*3310*/  SEL R141, R171, R134, !P5 ;  /* 0x00000086ab8d7207 */ /* 0x000fc80006800000 */
[C---:B------:R-:W-:Y:S02]  /*3320*/  IADD3 R134, P3, PT, R143.reuse, R148, RZ ;  /* 0x000000948f867210 */ /* 0x040fe40007f7e0ff */
[----:B------:R-:W-:Y:S02]  /*3330*/  PLOP3.LUT P1, PT, PT, PT, UP1, 0x80, 0x8 ;  /* 0x000000000008781c */ /* 0x000fe40003f2f018 */
[----:B------:R-:W-:Y:S02]  /*3340*/  LEA.HI.X.SX32 R143, R143, R159, 0x1, P3 ;  /* 0x0000009f8f8f7211 */ /* 0x000fe400018f0eff */
[----:B------:R-:W-:Y:S01]  /*3350*/  ISETP.GE.AND P3, PT, R47, RZ, PT ;  /* 0x000000ff2f00720c */ /* 0x000fe20003f66270 */
[----:B------:R-:W-:Y:S02]  /*3360*/  @P2 IMAD.MOV.U32 R142, RZ, RZ, R134 ;  /* 0x000000ffff8e2224 */ /* 0x000fe400078e0086 */
[----:B------:R-:W-:Y:S01]  /*3370*/  IMAD R141, R141, UR8, RZ ;  /* 0x000000088d8d7c24 */ /* 0x000fe2000f8e02ff */
[----:B------:R-:W-:-:S02]  /*3380*/  ISETP.LT.AND P1, PT, R139, UR29, P1 ;  /* 0x0000001d8b007c0c */ /* 0x000fc40008f21270 */
[----:B------:R-:W2:Y:S01]  /*3390*/  @P2 LDG.E.U8 R246, desc[UR26][R142.64] ;  /* 0x0000001a8ef62981 */ /* 0x000ea2000c1e1100 */
[----:B------:R-:W-:Y:S02]  /*33a0*/  ISETP.GE.AND P2, PT, R36, RZ, PT ;  /* 0x000000ff2400720c */ /* 0x000fe40003f46270 */
[----:B0-----:R-:W-:-:S04]  /*33b0*/  IADD3 R132, P6, PT, R141, R196, RZ ;  /* 0x000000c48d847210 */ /* 0x001fc80007fde0ff */
[----:B------:R-:W-:Y:S01]  /*33c0*/  LEA.HI.X.SX32 R141, R141, R199, 0x1, P6 ;  /* 0x000000c78d8d7211 */ /* 0x000fe200030f0eff */
[----:B------:R-:W-:Y:S01]  /*33d0*/  @!P3 IMAD.MOV R138, RZ, RZ, -R138 ;  /* 0x000000ffff8ab224 */ /* 0x000fe200078e0a8a */
[----:B-1----:R-:W-:-:S04]  /*33e0*/  IADD3 R136, P6, PT, R145, R148, RZ ;  /* 0x0000009491887210 */ /* 0x002fc80007fde0ff */
[-C--:B------:R-:W-:Y:S01]  /*33f0*/  LEA.HI.X.SX32 R145, R145, R159.reuse, 0x1, P6 ;  /* 0x0000009f91917211 */ /* 0x080fe200030f0eff */
[----:B------:R-:W-:Y:S01]  /*3400*/  @P1 IMAD.MOV.U32 R144, RZ, RZ, R136 ;  /* 0x000000ffff901224 */ /* 0x000fe200078e0088 */
[----:B------:R-:W-:Y:S01]  /*3410*/  SEL R153, R171, R138, !P5 ;  /* 0x0000008aab997207 */ /* 0x000fe20006800000 */
[----:B------:R-:W-:Y:S01]  /*3420*/  @!P2 IMAD.MOV R176, RZ, RZ, -R176 ;  /* 0x000000ffffb0a224 */ /* 0x000fe200078e0ab0 */
[----:B------:R-:W-:Y:S02]  /*3430*/  IADD3 R138, P2, PT, R149, R148, RZ ;  /* 0x00000094958a7210 */ /* 0x000fe40007f5e0ff */
[----:B------:R0:W2:Y:S01]  /*3440*/  @P1 LDG.E.U8 R244, desc[UR26][R144.64] ;  /* 0x0000001a90f41981 */ /* 0x0000a2000c1e1100 */
[----:B------:R-:W-:Y:S02]  /*3450*/  ISETP.GE.AND P3, PT, R37, RZ, PT ;  /* 0x000000ff2500720c */ /* 0x000fe40003f66270 */
[----:B------:R-:W-:Y:S02]  /*3460*/  LEA.HI.X.SX32 R149, R149, R159, 0x1, P2 ;  /* 0x0000009f95957211 */ /* 0x000fe400010f0eff */
[----:B------:R-:W-:-:S02]  /*3470*/  ISETP.GE.AND P1, PT, R40, RZ, PT ;  /* 0x000000ff2800720c */ /* 0x000fc40003f26270 */
[----:B0-----:R-:W-:Y:S01]  /*3480*/  IADD3 R144, P2, PT, R155, R148, RZ ;  /* 0x000000949b907210 */ /* 0x001fe20007f5e0ff */
[----:B------:R-:W-:-:S03]  /*3490*/  @P0 IMAD.MOV.U32 R140, RZ, RZ, R132 ;  /* 0x000000ffff8c0224 */ /* 0x000fc600078e0084 */
[----:B------:R-:W-:Y:S02]  /*34a0*/  LEA.HI.X.SX32 R155, R155, R159, 0x1, P2 ;  /* 0x0000009f9b9b7211 */ /* 0x000fe400010f0eff */
[----:B------:R-:W-:Y:S01]  /*34b0*/  ISETP.GE.AND P2, PT, R51, RZ, PT ;  /* 0x000000ff3300720c */ /* 0x000fe20003f46270 */
[----:B------:R-:W-:Y:S01]  /*34c0*/  IMAD R153, R153, UR8, RZ ;  /* 0x0000000899997c24 */ /* 0x000fe2000f8e02ff */
[----:B------:R0:W2:Y:S01]  /*34d0*/  @P0 LDG.E.U8 R231, desc[UR26][R140.64] ;  /* 0x0000001a8ce70981 */ /* 0x0000a2000c1e1100 */
[----:B------:R-:W-:-:S03]  /*34e0*/  @!P3 IMAD.MOV R178, RZ, RZ, -R178 ;  /* 0x000000ffffb2b224 */ /* 0x000fc600078e0ab2 */
[----:B------:R-:W-:Y:S01]  /*34f0*/  IADD3 R142, P3, PT, R153, R196, RZ ;  /* 0x000000c4998e7210 */ /* 0x000fe20007f7e0ff */
[----:B------:R-:W-:Y:S01]  /*3500*/  @!P1 IMAD.MOV R180, RZ, RZ, -R180 ;  /* 0x000000ffffb49224 */ /* 0x000fe200078e0ab4 */
[----:B0-----:R-:W-:-:S05]  /*3510*/  IADD3 R140, P6, PT, R151, R148, RZ ;  /* 0x00000094978c7210 */ /* 0x001fca0007fde0ff */
[----:B------:R-:W-:Y:S01]  /*3520*/  @!P2 IMAD.MOV R154, RZ, RZ, -R154 ;  /* 0x000000ffff9aa224 */ /* 0x000fe200078e0a9a */
[----:B------:R-:W-:Y:S02]  /*3530*/  LEA.HI.X.SX32 R153, R153, R199, 0x1, P3 ;  /* 0x000000c799997211 */ /* 0x000fe400018f0eff */
[-C--:B------:R-:W-:Y:S02]  /*3540*/  LEA.HI.X.SX32 R151, R151, R159.reuse, 0x1, P6 ;  /* 0x0000009f97977211 */ /* 0x080fe400030f0eff */
[----:B------:R-:W-:Y:S02]  /*3550*/  IADD3 R146, P6, PT, R157, R148, RZ ;  /* 0x000000949d927210 */ /* 0x000fe40007fde0ff */
[----:B------:R-:W-:Y:S02]  /*3560*/  ISETP.GE.AND P3, PT, R55, RZ, PT ;  /* 0x000000ff3700720c */ /* 0x000fe40003f66270 */
[----:B------:R-:W-:Y:S02]  /*3570*/  ISETP.GE.AND P1, PT, R41, RZ, PT ;  /* 0x000000ff2900720c */ /* 0x000fe40003f26270 */
[----:B------:R-:W-:-:S02]  /*3580*/  LEA.HI.X.SX32 R157, R157, R159, 0x1, P6 ;  /* 0x0000009f9d9d7211 */ /* 0x000fc400030f0eff */
[C---:B------:R-:W-:Y:S02]  /*3590*/  IADD3 R148, P6, PT, R160.reuse, R148, RZ ;  /* 0x00000094a0947210 */ /* 0x040fe40007fde0ff */
[----:B------:R-:W-:Y:S01]  /*35a0*/  SEL R161, R171, R154, !P5 ;  /* 0x0000009aaba17207 */ /* 0x000fe20006800000 */
[----:B------:R-:W-:Y:S01]  /*35b0*/  @P0 IMAD.MOV.U32 R152, RZ, RZ, R142 ;  /* 0x000000ffff980224 */ /* 0x000fe200078e008e */
[----:B------:R-:W-:Y:S01]  /*35c0*/  LEA.HI.X.SX32 R159, R160, R159, 0x1, P6 ;  /* 0x0000009fa09f7211 */ /* 0x000fe200030f0eff */
[----:B------:R-:W-:Y:S02]  /*35d0*/  IMAD.MOV.U32 R160, RZ, RZ, R150 ;  /* 0x000000ffffa07224 */ /* 0x000fe400078e0096 */
[----:B------:R-:W-:Y:S01]  /*35e0*/  IMAD R161, R161, UR8, RZ ;  /* 0x00000008a1a17c24 */ /* 0x000fe2000f8e02ff */
[----:B------:R-:W-:Y:S01]  /*35f0*/  ISETP.GE.AND P2, PT, R45, RZ, PT ;  /* 0x000000ff2d00720c */ /* 0x000fe20003f46270 */
[----:B------:R0:W4:Y:S01]  /*3600*/  @P0 LDG.E.U8 R229, desc[UR26][R152.64] ;  /* 0x0000001a98e50981 */ /* 0x000122000c1e1100 */
[----:B------:R-:W-:-:S02]  /*3610*/  @!P3 IMAD.MOV R160, RZ, RZ, -R160 ;  /* 0x000000ffffa0b224 */ /* 0x000fc400078e0aa0 */
[----:B------:R-:W-:Y:S01]  /*3620*/  @!P1 IMAD.MOV R182, RZ, RZ, -R182 ;  /* 0x000000ffffb69224 */ /* 0x000fe200078e0ab6 */
[----:B------:R-:W-:Y:S02]  /*3630*/  PLOP3.LUT P1, PT, PT, PT, UP1, 0x80, 0x8 ;  /* 0x000000000008781c */ /* 0x000fe40003f2f018 */
[----:B0-----:R-:W-:Y:S02]  /*3640*/  IADD3 R152, P3, PT, R161, R196, RZ ;  /* 0x000000c4a1987210 */ /* 0x001fe40007f7e0ff */
[----:B------:R-:W-:Y:S02]  /*3650*/  ISETP.LT.AND P1, PT, R147, UR29, P1 ;  /* 0x0000001d93007c0c */ /* 0x000fe40008f21270 */
[----:B------:R-:W-:Y:S02]  /*3660*/  LEA.HI.X.SX32 R161, R161, R199, 0x1, P3 ;  /* 0x000000c7a1a17211 */ /* 0x000fe400018f0eff */
[----:B------:R-:W-:Y:S02]  /*3670*/  ISETP.GE.AND P6, PT, R44, RZ, PT ;  /* 0x000000ff2c00720c */ /* 0x000fe40003fc6270 */
[----:B------:R-:W-:Y:S01]  /*3680*/  ISETP.GE.AND P3, PT, R59, RZ, PT ;  /* 0x000000ff3b00720c */ /* 0x000fe20003f66270 */
[----:B------:R-:W-:Y:S01]  /*3690*/  @!P2 IMAD.MOV R186, RZ, RZ, -R186 ;  /* 0x000000ffffbaa224 */ /* 0x000fe200078e0aba */
[----:B------:R-:W-:-:S02]  /*36a0*/  SEL R163, R171, R160, !P5 ;  /* 0x000000a0aba37207 */ /* 0x000fc40006800000 */
[----:B------:R-:W-:Y:S02]  /*36b0*/  LOP3.LUT R150, R5, 0x6, RZ, 0xfc, !PT ;  /* 0x0000000605967812 */ /* 0x000fe400078efcff */
[----:B------:R-:W-:Y:S01]  /*36c0*/  PLOP3.LUT P2, PT, PT, PT, UP1, 0x80, 0x8 ;  /* 0x000000000008781c */ /* 0x000fe20003f4f018 */
[----:B------:R-:W-:-:S03]  /*36d0*/  IMAD R163, R163, UR8, RZ ;  /* 0x00000008a3a37c24 */ /* 0x000fc6000f8e02ff */
[----:B------:R-:W-:Y:S01]  /*36e0*/  ISETP.LT.AND P2, PT, R150, UR29, P2 ;  /* 0x0000001d96007c0c */ /* 0x000fe20009741270 */
[----:B------:R-:W-:Y:S02]  /*36f0*/  @P1 IMAD.MOV.U32 R158, RZ, RZ, R148 ;  /* 0x000000ffff9e1224 */ /* 0x000fe400078e0094 */
[----:B------:R-:W-:Y:S01]  /*3700*/  @!P6 IMAD.MOV R184, RZ, RZ, -R184 ;  /* 0x000000ffffb8e224 */ /* 0x000fe200078e0ab8 */
[----:B------:R-:W-:Y:S01]  /*3710*/  IADD3 R154, P6, PT, R163, R196, RZ ;  /* 0x000000c4a39a7210 */ /* 0x000fe20007fde0ff */
[----:B------:R-:W-:Y:S01]  /*3720*/  @!P3 IMAD.MOV R190, RZ, RZ, -R190 ;  /* 0x000000ffffbeb224 */ /* 0x000fe200078e0abe */
[----:B------:R-:W-:Y:S01]  /*3730*/  ISETP.GE.AND P3, PT, R49, RZ, PT ;  /* 0x000000ff3100720c */ /* 0x000fe20003f66270 */
[----:B------:R-:W-:Y:S01]  /*3740*/  @P0 IMAD.MOV.U32 R160, RZ, RZ, R152 ;  /* 0x000000ffffa00224 */ /* 0x000fe200078e0098 */
[----:B------:R-:W5:Y:S01]  /*3750*/  @P1 LDG.E.U8 R242, desc[UR26][R158.64] ;  /* 0x0000001a9ef21981 */ /* 0x000f62000c1e1100 */
[----:B------:R-:W-:Y:S02]  /*3760*/  LEA.HI.X.SX32 R163, R163, R199, 0x1, P6 ;  /* 0x000000c7a3a37211 */ /* 0x000fe400030f0eff */
[----:B------:R-:W-:Y:S01]  /*3770*/  ISETP.GE.AND P1, PT, R52, RZ, PT ;  /* 0x000000ff3400720c */ /* 0x000fe20003f26270 */
[----:B------:R0:W5:Y:S01]  /*3780*/  @P0 LDG.E.U8 R227, desc[UR26][R160.64] ;  /* 0x0000001aa0e30981 */ /* 0x000162000c1e1100 */
[----:B------:R-:W-:Y:S01]  /*3790*/  ISETP.GE.AND P6, PT, R48, RZ, PT ;  /* 0x000000ff3000720c */ /* 0x000fe20003fc6270 */
[----:B------:R-:W-:-:S02]  /*37a0*/  @P2 IMAD.MOV.U32 R164, RZ, RZ, R138 ;  /* 0x000000ffffa42224 */ /* 0x000fc400078e008a */
[----:B------:R-:W-:-:S03]  /*37b0*/  @P2 IMAD.MOV.U32 R165, RZ, RZ, R149 ;  /* 0x000000ffffa52224 */ /* 0x000fc600078e0095 */
[----:B------:R-:W-:Y:S01]  /*37c0*/  @!P3 IMAD.MOV R175, RZ, RZ, -R175 ;  /* 0x000000ffffafb224 */ /* 0x000fe200078e0aaf */
[----:B0-----:R-:W-:Y:S01]  /*37d0*/  SEL R160, R171, R190, !P5 ;  /* 0x000000beaba07207 */ /* 0x001fe20006800000 */
[----:B------:R-:W-:Y:S01]  /*37e0*/  IMAD.MOV.U32 R190, RZ, RZ, R156 ;  /* 0x000000ffffbe7224 */ /* 0x000fe200078e009c */
[----:B------:R0:W5:Y:S01]  /*37f0*/  @P2 LDG.E.U8 R240, desc[UR26][R164.64] ;  /* 0x0000001aa4f02981 */ /* 0x000162000c1e1100 */
[----:B------:R-:W-:Y:S02]  /*3800*/  LOP3.LUT R156, R5, 0x16, RZ, 0xfc, !PT ;  /* 0x00000016059c7812 */ /* 0x000fe400078efcff */
[----:B------:R-:W-:Y:S01]  /*3810*/  IMAD R160, R160, UR8, RZ ;  /* 0x00000008a0a07c24 */ /* 0x000fe2000f8e02ff */
[----:B------:R-:W-:Y:S02]  /*3820*/  PLOP3.LUT P3, PT, PT, PT, UP1, 0x80, 0x8 ;  /* 0x000000000008781c */ /* 0x000fe40003f6f018 */
[----:B------:R-:W-:Y:S01]  /*3830*/  ISETP.GE.AND P2, PT, R53, RZ, PT ;  /* 0x000000ff3500720c */ /* 0x000fe20003f46270 */
[----:B------:R-:W-:Y:S01]  /*3840*/  @!P1 IMAD.MOV R190, RZ, RZ, -R190 ;  /* 0x000000ffffbe9224 */ /* 0x000fe200078e0abe */
[----:B------:R-:W-:Y:S01]  /*3850*/  ISETP.LT.AND P1, PT, R156, UR29, P3 ;  /* 0x0000001d9c007c0c */ /* 0x000fe20009f21270 */
[----:B------:R-:W-:Y:S01]  /*3860*/  @!P6 IMAD.MOV R188, RZ, RZ, -R188 ;  /* 0x000000ffffbce224 */ /* 0x000fe200078e0abc */
[----:B------:R-:W-:-:S02]  /*3870*/  IADD3 R158, P6, PT, R160, R196, RZ ;  /* 0x000000c4a09e7210 */ /* 0x000fc40007fde0ff */
[----:B------:R-:W-:Y:S01]  /*3880*/  ISETP.GE.AND P3, PT, R64, RZ, PT ;  /* 0x000000ff4000720c */ /* 0x000fe20003f66270 */
[----:B------:R-:W-:Y:S01]  /*3890*/  @P0 IMAD.MOV.U32 R162, RZ, RZ, R154 ;  /* 0x000000ffffa20224 */ /* 0x000fe200078e009a */
[----:B0-----:R-:W-:Y:S02]  /*38a0*/  LEA.HI.X.SX32 R165, R160, R199, 0x1, P6 ;  /* 0x000000c7a0a57211 */ /* 0x001fe400030f0eff */
[----:B------:R-:W-:Y:S02]  /*38b0*/  ISETP.GE.AND P6, PT, R56, RZ, PT ;  /* 0x000000ff3800720c */ /* 0x000fe40003fc6270 */
[----:B------:R0:W5:Y:S01]  /*38c0*/  @P0 LDG.E.U8 R225, desc[UR26][R162.64] ;  /* 0x0000001aa2e10981 */ /* 0x000162000c1e1100 */
[----:B------:R-:W-:Y:S01]  /*38d0*/  @!P2 IMAD.MOV R192, RZ, RZ, -R192 ;  /* 0x000000ffffc0a224 */ /* 0x000fe200078e0ac0 */
[----:B------:R-:W-:Y:S02]  /*38e0*/  LOP3.LUT R160, R5, 0x26, RZ, 0xfc, !PT ;  /* 0x0000002605a07812 */ /* 0x000fe400078efcff */
[----:B------:R-:W-:Y:S01]  /*38f0*/  PLOP3.LUT P2, PT, PT, PT, UP1, 0x80, 0x8 ;  /* 0x000000000008781c */ /* 0x000fe20003f4f018 */
[----:B0-----:R-:W-:-:S03]  /*3900*/  IMAD.MOV.U32 R162, RZ, RZ, R167 ;  /* 0x000000ffffa27224 */ /* 0x001fc600078e00a7 */
[----:B------:R-:W-:Y:S01]  /*3910*/  ISETP.LT.AND P2, PT, R160, UR29, P2 ;  /* 0x0000001da0007c0c */ /* 0x000fe20009741270 */
[----:B------:R-:W-:Y:S01]  /*3920*/  @!P3 IMAD.MOV R162, RZ, RZ, -R162 ;  /* 0x000000ffffa2b224 */ /* 0x000fe200078e0aa2 */
[----:B------:R-:W-:Y:S01]  /*3930*/  ISETP.GE.AND P3, PT, R57, RZ, PT ;  /* 0x000000ff3900720c */ /* 0x000fe20003f66270 */
[----:B------:R-:W-:Y:S01]  /*3940*/  @!P6 IMAD.MOV R194, RZ, RZ, -R194 ;  /* 0x000000ffffc2e224 */ /* 0x000fe200078e0ac2 */
[----:B------:R-:W-:Y:S02]  /*3950*/  ISETP.GE.AND P6, PT, R60, RZ, PT ;  /* 0x000000ff3c00720c */ /* 0x000fe40003fc6270 */
[----:B------:R-:W-:Y:S01]  /*3960*/  SEL R177, R171, R162, !P5 ;  /* 0x000000a2abb17207 */ /* 0x000fe20006800000 */
[----:B------:R-:W-:Y:S01]  /*3970*/  @P0 IMAD.MOV.U32 R164, RZ, RZ, R158 ;  /* 0x000000ffffa40224 */ /* 0x000fe200078e009e */
[----:B------:R-:W-:Y:S01]  /*3980*/  PRMT R238, RZ, 0x7610, R238 ;  /* 0x00007610ffee7816 */ /* 0x000fe200000000ee */
[----:B------:R-:W-:Y:S02]  /*3990*/  @P1 IMAD.MOV.U32 R166, RZ, RZ, R140 ;  /* 0x000000ffffa61224 */ /* 0x000fe400078e008c */
[----:B------:R-:W-:Y:S01]  /*39a0*/  @P1 IMAD.MOV.U32 R167, RZ, RZ, R151 ;  /* 0x000000ffffa71224 */ /* 0x000fe200078e0097 */
[----:B------:R-:W-:Y:S01]  /*39b0*/  PRMT R236, RZ, 0x7610, R236 ;  /* 0x00007610ffec7816 */ /* 0x000fe200000000ec */
[----:B------:R-:W-:Y:S01]  /*39c0*/  IMAD R177, R177, UR8, RZ ;  /* 0x00000008b1b17c24 */ /* 0x000fe2000f8e02ff */
[----:B------:R0:W5:Y:S01]  /*39d0*/  @P0 LDG.E.U8 R223, desc[UR26][R164.64] ;  /* 0x0000001aa4df0981 */ /* 0x000162000c1e1100 */
[----:B------:R-:W-:-:S02]  /*39e0*/  @P2 IMAD.MOV.U32 R168, RZ, RZ, R144 ;  /* 0x000000ffffa82224 */ /* 0x000fc400078e0090 */
[----:B------:R-:W-:Y:S01]  /*39f0*/  @P2 IMAD.MOV.U32 R169, RZ, RZ, R155 ;  /* 0x000000ffffa92224 */ /* 0x000fe200078e009b */
[----:B------:R1:W5:Y:S01]  /*3a00*/  @P1 LDG.E.U8 R238, desc[UR26][R166.64] ;  /* 0x0000001aa6ee1981 */ /* 0x000362000c1e1100 */
[----:B------:R-:W-:Y:S01]  /*3a10*/  @!P3 IMAD.MOV R202, RZ, RZ, -R202 ;  /* 0x000000ffffcab224 */ /* 0x000fe200078e0aca */
[----:B------:R-:W-:Y:S02]  /*3a20*/  LOP3.LUT R162, R5, 0x36, RZ, 0xfc, !PT ;  /* 0x0000003605a27812 */ /* 0x000fe400078efcff */
[----:B------:R-:W-:Y:S01]  /*3a30*/  PLOP3.LUT P1, PT, PT, PT, UP1, 0x80, 0x8 ;  /* 0x000000000008781c */ /* 0x000fe20003f2f018 */
[----:B------:R3:W5:Y:S01]  /*3a40*/  @P2 LDG.E.U8 R236, desc[UR26][R168.64] ;  /* 0x0000001aa8ec2981 */ /* 0x000762000c1e1100 */
[C---:B0-----:R-:W-:Y:S01]  /*3a50*/  IADD3 R164, P3, PT, R177.reuse, R196, RZ ;  /* 0x000000c4b1a47210 */ /* 0x041fe20007f7e0ff */
[----:B------:R-:W-:Y:S01]  /*3a60*/  @!P6 IMAD.MOV R174, RZ, RZ, -R174 ;  /* 0x000000ffffaee224 */ /* 0x000fe200078e0aae */
[----:B------:R-:W-:Y:S02]  /*3a70*/  ISETP.LT.AND P1, PT, R162, UR29, P1 ;  /* 0x0000001da2007c0c */ /* 0x000fe40008f21270 */
[----:B-1----:R-:W-:-:S02]  /*3a80*/  LEA.HI.X.SX32 R167, R177, R199, 0x1, P3 ;  /* 0x000000c7b1a77211 */ /* 0x002fc400018f0eff */
[----:B------:R-:W-:Y:S02]  /*3a90*/  ISETP.GE.AND P2, PT, R62, RZ, PT ;  /* 0x000000ff3e00720c */ /* 0x000fe40003f46270 */
[----:B------:R-:W-:Y:S02]  /*3aa0*/  ISETP.GE.AND P6, PT, R66, RZ, PT ;  /* 0x000000ff4200720c */ /* 0x000fe40003fc6270 */
[----:B------:R-:W-:Y:S02]  /*3ab0*/  ISETP.GE.AND P3, PT, R65, RZ, PT ;  /* 0x000000ff4100720c */ /* 0x000fe40003f66270 */
[----:B------:R-:W-:Y:S02]  /*3ac0*/  PRMT R234, RZ, 0x7610, R234 ;  /* 0x00007610ffea7816 */ /* 0x000fe400000000ea */
[C---:B------:R-:W-:Y:S01]  /*3ad0*/  SEL R176, R171.reuse, R176, !P5 ;  /* 0x000000b0abb07207 */ /* 0x040fe20006800000 */
[----:B---3--:R-:W-:Y:S01]  /*3ae0*/  @P1 IMAD.MOV.U32 R168, RZ, RZ, R146 ;  /* 0x000000ffffa81224 */ /* 0x008fe200078e0092 */
[----:B------:R-:W-:Y:S01]  /*3af0*/  SEL R178, R171, R178, !P5 ;  /* 0x000000b2abb27207 */ /* 0x000fe20006800000 */
[----:B------:R-:W-:-:S02]  /*3b00*/  @P1 IMAD.MOV.U32 R169, RZ, RZ, R157 ;  /* 0x000000ffffa91224 */ /* 0x000fc400078e009d */
[----:B------:R-:W-:Y:S02]  /*3b10*/  @!P2 IMAD.MOV R173, RZ, RZ, -R173 ;  /* 0x000000ffffada224 */ /* 0x000fe400078e0aad */
[----:B------:R-:W-:Y:S01]  /*3b20*/  @!P6 IMAD.MOV R170, RZ, RZ, -R170 ;  /* 0x000000ffffaae224 */ /* 0x000fe200078e0aaa */
[----:B------:R-:W-:Y:S01]  /*3b30*/  PRMT R221, RZ, 0x7610, R221 ;  /* 0x00007610ffdd7816 */ /* 0x000fe200000000dd */
[----:B------:R-:W-:Y:S01]  /*3b40*/  @!P3 IMAD.MOV R172, RZ, RZ, -R172 ;  /* 0x000000ffffacb224 */ /* 0x000fe200078e0aac */
[C---:B------:R-:W-:Y:S01]  /*3b50*/  SEL R191, R171.reuse, R202, !P5 ;  /* 0x000000caabbf7207 */ /* 0x040fe20006800000 */
[----:B------:R-:W-:Y:S01]  /*3b60*/  @P0 IMAD.MOV.U32 R166, RZ, RZ, R164 ;  /* 0x000000ffffa60224 */ /* 0x000fe200078e00a4 */
[----:B------:R0:W3:Y:S01]  /*3b70*/  @P1 LDG.E.U8 R234, desc[UR26][R168.64] ;  /* 0x0000001aa8ea1981 */ /* 0x0000e2000c1e1100 */
[C---:B------:R-:W-:Y:S02]  /*3b80*/  SEL R180, R171.reuse, R180, !P5 ;  /* 0x000000b4abb47207 */ /* 0x040fe40006800000 */
[C---:B------:R-:W-:Y:S01]  /*3b90*/  SEL R182, R171.reuse, R182, !P5 ;  /* 0x000000b6abb67207 */ /* 0x040fe20006800000 */
[----:B------:R1:W3:Y:S01]  /*3ba0*/  @P0 LDG.E.U8 R221, desc[UR26][R166.64] ;  /* 0x0000001aa6dd0981 */ /* 0x0002e2000c1e1100 */
[----:B------:R-:W-:-:S02]  /*3bb0*/  SEL R177, R171, R184, !P5 ;  /* 0x000000b8abb17207 */ /* 0x000fc40006800000 */
[C---:B------:R-:W-:Y:S02]  /*3bc0*/  SEL R179, R171.reuse, R186, !P5 ;  /* 0x000000baabb37207 */ /* 0x040fe40006800000 */
[C---:B------:R-:W-:Y:S01]  /*3bd0*/  SEL R181, R171.reuse, R188, !P5 ;  /* 0x000000bcabb57207 */ /* 0x040fe20006800000 */
[----:B0-----:R-:W-:Y:S01]  /*3be0*/  IMAD R169, R176, UR8, RZ ;  /* 0x00000008b0a97c24 */ /* 0x001fe2000f8e02ff */
[C---:B------:R-:W-:Y:S02]  /*3bf0*/  SEL R183, R171.reuse, R175, !P5 ;  /* 0x000000afabb77207 */ /* 0x040fe40006800000 */
[C---:B------:R-:W-:Y:S02]  /*3c00*/  SEL R185, R171.reuse, R190, !P5 ;  /* 0x000000beabb97207 */ /* 0x040fe40006800000 */
[C---:B------:R-:W-:Y:S02]  /*3c10*/  SEL R187, R171.reuse, R192, !P5 ;  /* 0x000000c0abbb7207 */ /* 0x040fe40006800000 */
[----:B------:R-:W-:-:S02]  /*3c20*/  SEL R189, R171, R194, !P5 ;  /* 0x000000c2abbd7207 */ /* 0x000fc40006800000 */
[C---:B------:R-:W-:Y:S02]  /*3c30*/  SEL R193, R171.reuse, R174, !P5 ;  /* 0x000000aeabc17207 */ /* 0x040fe40006800000 */
[C---:B------:R-:W-:Y:S02]  /*3c40*/  SEL R195, R171.reuse, R173, !P5 ;  /* 0x000000adabc37207 */ /* 0x040fe40006800000 */
[C---:B------:R-:W-:Y:S02]  /*3c50*/  SEL R197, R171.reuse, R172, !P5 ;  /* 0x000000acabc57207 */ /* 0x040fe40006800000 */
[----:B------:R-:W-:Y:S01]  /*3c60*/  SEL R202, R171, R170, !P5 ;  /* 0x000000aaabca7207 */ /* 0x000fe20006800000 */
[----:B------:R-:W-:Y:S01]  /*3c70*/  IMAD R171, R178, UR8, RZ ;  /* 0x00000008b2ab7c24 */ /* 0x000fe2000f8e02ff */
[-C--:B-1----:R-:W-:Y:S01]  /*3c80*/  IADD3 R166, P1, PT, R169, R196.reuse, RZ ;  /* 0x000000c4a9a67210 */ /* 0x082fe20007f3e0ff */
[----:B------:R-:W-:Y:S02]  /*3c90*/  IMAD R173, R180, UR8, RZ ;  /* 0x00000008b4ad7c24 */ /* 0x000fe4000f8e02ff */
[----:B------:R-:W-:Y:S01]  /*3ca0*/  IMAD R175, R182, UR8, RZ ;  /* 0x00000008b6af7c24 */ /* 0x000fe2000f8e02ff */
[-C--:B------:R-:W-:Y:S01]  /*3cb0*/  IADD3 R168, P2, PT, R171, R196.reuse, RZ ;  /* 0x000000c4aba87210 */ /* 0x080fe20007f5e0ff */
[----:B------:R-:W-:Y:S01]  /*3cc0*/  IMAD R177, R177, UR8, RZ ;  /* 0x00000008b1b17c24 */ /* 0x000fe2000f8e02ff */
[-C--:B------:R-:W-:Y:S01]  /*3cd0*/  LEA.HI.X.SX32 R169, R169, R199.reuse, 0x1, P1 ;  /* 0x000000c7a9a97211 */ /* 0x080fe200008f0eff */
[----:B------:R-:W-:Y:S01]  /*3ce0*/  IMAD R179, R179, UR8, RZ ;  /* 0x00000008b3b37c24 */ /* 0x000fe2000f8e02ff */
[----:B------:R-:W-:Y:S01]  /*3cf0*/  LEA.HI.X.SX32 R171, R171, R199, 0x1, P2 ;  /* 0x000000c7abab7211 */ /* 0x000fe200010f0eff */
[----:B------:R-:W-:Y:S01]  /*3d00*/  IMAD R181, R181, UR8, RZ ;  /* 0x00000008b5b57c24 */ /* 0x000fe2000f8e02ff */
[-C--:B------:R-:W-:Y:S01]  /*3d10*/  IADD3 R170, P1, PT, R173, R196.reuse, RZ ;  /* 0x000000c4adaa7210 */ /* 0x080fe20007f3e0ff */
[----:B------:R-:W-:Y:S01]  /*3d20*/  IMAD R183, R183, UR8, RZ ;  /* 0x00000008b7b77c24 */ /* 0x000fe2000f8e02ff */
[----:B------:R-:W-:-:S02]  /*3d30*/  IADD3 R172, P2, PT, R175, R196, RZ ;  /* 0x000000c4afac7210 */ /* 0x000fc40007f5e0ff */
[-C--:B------:R-:W-:Y:S01]  /*3d40*/  IADD3 R174, P3, PT, R177, R196.reuse, RZ ;  /* 0x000000c4b1ae7210 */ /* 0x080fe20007f7e0ff */
[----:B------:R-:W-:Y:S01]  /*3d50*/  IMAD R185, R185, UR8, RZ ;  /* 0x00000008b9b97c24 */ /* 0x000fe2000f8e02ff */
[-C--:B------:R-:W-:Y:S01]  /*3d60*/  LEA.HI.X.SX32 R173, R173, R199.reuse, 0x1, P1 ;  /* 0x000000c7adad7211 */ /* 0x080fe200008f0eff */
[----:B------:R-:W-:Y:S01]  /*3d70*/  IMAD R187, R187, UR8, RZ ;  /* 0x00000008bbbb7c24 */ /* 0x000fe2000f8e02ff */
[-C--:B------:R-:W-:Y:S01]  /*3d80*/  LEA.HI.X.SX32 R175, R175, R199.reuse, 0x1, P2 ;  /* 0x000000c7afaf7211 */ /* 0x080fe200010f0eff */
[----:B------:R-:W-:Y:S01]  /*3d90*/  IMAD R189, R189, UR8, RZ ;  /* 0x00000008bdbd7c24 */ /* 0x000fe2000f8e02ff */
[----:B------:R-:W-:Y:S02]  /*3da0*/  LEA.HI.X.SX32 R177, R177, R199, 0x1, P3 ;  /* 0x000000c7b1b17211 */ /* 0x000fe400018f0eff */
[-C--:B------:R-:W-:Y:S02]  /*3db0*/  IADD3 R176, P1, PT, R179, R196.reuse, RZ ;  /* 0x000000c4b3b07210 */ /* 0x080fe40007f3e0ff */
[----:B------:R-:W-:-:S02]  /*3dc0*/  IADD3 R178, P2, PT, R181, R196, RZ ;  /* 0x000000c4b5b27210 */ /* 0x000fc40007f5e0ff */
[-C--:B------:R-:W-:Y:S01]  /*3dd0*/  IADD3 R180, P3, PT, R183, R196.reuse, RZ ;  /* 0x000000c4b7b47210 */ /* 0x080fe20007f7e0ff */
[----:B------:R-:W-:Y:S01]  /*3de0*/  IMAD R191, R191, UR8, RZ ;  /* 0x00000008bfbf7c24 */ /* 0x000fe2000f8e02ff */
[-C--:B------:R-:W-:Y:S01]  /*3df0*/  LEA.HI.X.SX32 R179, R179, R199.reuse, 0x1, P1 ;  /* 0x000000c7b3b37211 */ /* 0x080fe200008f0eff */
        /* <DEDUP_REMOVED lines=8> */
[-C--:B------:R-:W-:Y:S02]  /*3e80*/  IADD3 R186, P3, PT, R189, R196.reuse, RZ ;  /* 0x000000c4bdba7210 */ /* 0x080fe40007f7e0ff */
[-C--:B------:R-:W-:Y:S02]  /*3e90*/  LEA.HI.X.SX32 R185, R185, R199.reuse, 0x1, P1 ;  /* 0x000000c7b9b97211 */ /* 0x080fe400008f0eff */
[-C--:B------:R-:W-:Y:S02]  /*3ea0*/  LEA.HI.X.SX32 R187, R187, R199.reuse, 0x1, P2 ;  /* 0x000000c7bbbb7211 */ /* 0x080fe400010f0eff */
[----:B------:R-:W-:Y:S02]  /*3eb0*/  LEA.HI.X.SX32 R189, R189, R199, 0x1, P3 ;  /* 0x000000c7bdbd7211 */ /* 0x000fe400018f0eff */
[-C--:B------:R-:W-:Y:S02]  /*3ec0*/  IADD3 R188, P1, PT, R191, R196.reuse, RZ ;  /* 0x000000c4bfbc7210 */ /* 0x080fe40007f3e0ff */
[----:B------:R-:W-:-:S02]  /*3ed0*/  IADD3 R190, P2, PT, R193, R196, RZ ;  /* 0x000000c4c1be7210 */ /* 0x000fc40007f5e0ff */
[-C--:B------:R-:W-:Y:S02]  /*3ee0*/  IADD3 R192, P3, PT, R195, R196.reuse, RZ ;  /* 0x000000c4c3c07210 */ /* 0x080fe40007f7e0ff */
[-C--:B------:R-:W-:Y:S02]  /*3ef0*/  IADD3 R194, P5, PT, R197, R196.reuse, RZ ;  /* 0x000000c4c5c27210 */ /* 0x080fe40007fbe0ff */
[----:B------:R-:W-:Y:S02]  /*3f00*/  IADD3 R196, P6, PT, R202, R196, RZ ;  /* 0x000000c4cac47210 */ /* 0x000fe40007fde0ff */
[-C--:B------:R-:W-:Y:S02]  /*3f10*/  LEA.HI.X.SX32 R191, R191, R199.reuse, 0x1, P1 ;  /* 0x000000c7bfbf7211 */ /* 0x080fe400008f0eff */
[-C--:B------:R-:W-:Y:S02]  /*3f20*/  LEA.HI.X.SX32 R193, R193, R199.reuse, 0x1, P2 ;  /* 0x000000c7c1c17211 */ /* 0x080fe400010f0eff */
[----:B------:R-:W-:-:S02]  /*3f30*/  LEA.HI.X.SX32 R195, R195, R199, 0x1, P3 ;  /* 0x000000c7c3c37211 */ /* 0x000fc400018f0eff */
[-C--:B------:R-:W-:Y:S01]  /*3f40*/  LEA.HI.X.SX32 R197, R197, R199.reuse, 0x1, P5 ;  /* 0x000000c7c5c57211 */ /* 0x080fe200028f0eff */
[----:B------:R-:W-:Y:S01]  /*3f50*/  @P0 IMAD.MOV.U32 R203, RZ, RZ, R169 ;  /* 0x000000ffffcb0224 */ /* 0x000fe200078e00a9 */
[----:B------:R-:W-:Y:S01]  /*3f60*/  LEA.HI.X.SX32 R199, R202, R199, 0x1, P6 ;  /* 0x000000c7cac77211 */ /* 0x000fe200030f0eff */
[----:B------:R-:W-:Y:S01]  /*3f70*/  @P0 IMAD.MOV.U32 R202, RZ, RZ, R166 ;  /* 0x000000ffffca0224 */ /* 0x000fe200078e00a6 */
[----:B------:R-:W-:Y:S02]  /*3f80*/  PRMT R219, RZ, 0x7610, R219 ;  /* 0x00007610ffdb7816 */ /* 0x000fe400000000db */
[----:B------:R-:W-:-:S04]  /*3f90*/  PRMT R217, RZ, 0x7610, R217 ;  /* 0x00007610ffd97816 */ /* 0x000fc800000000d9 */
[----:B------:R0:W3:Y:S01]  /*3fa0*/  @P0 LDG.E.U8 R219, desc[UR26][R202.64] ;  /* 0x0000001acadb0981 */ /* 0x0000e2000c1e1100 */
[----:B------:R-:W-:-:S04]  /*3fb0*/  @!UP2 UIADD3 UR4, UPT, UPT, -UR6, 0x100000, URZ ;  /* 0x001000000604a890 */ /* 0x000fc8000fffe1ff */
[----:B------:R-:W-:Y:S02]  /*3fc0*/  @!UP2 USHF.L.U32 UR5, UR4, 0xb, URZ ;  /* 0x0000000b0405a899 */ /* 0x000fe400080006ff */
[----:B------:R-:W-:Y:S01]  /*3fd0*/  @!UP2 USHF.L.U32 UR4, UR4, 0x1, URZ ;  /* 0x000000010404a899 */ /* 0x000fe200080006ff */
[----:B------:R-:W-:Y:S01]  /*3fe0*/  PRMT R215, RZ, 0x7610, R215 ;  /* 0x00007610ffd77816 */ /* 0x000fe200000000d7 */
[----:B0-----:R-:W-:Y:S02]  /*3ff0*/  @P0 IMAD.MOV.U32 R202, RZ, RZ, R170 ;  /* 0x000000ffffca0224 */ /* 0x001fe400078e00aa */
[----:B------:R-:W-:-:S05]  /*4000*/  @P0 IMAD.MOV.U32 R203, RZ, RZ, R173 ;  /* 0x000000ffffcb0224 */ /* 0x000fca00078e00ad */
[----:B------:R0:W3:Y:S01]  /*4010*/  @P0 LDG.E.U8 R217, desc[UR26][R202.64] ;  /* 0x0000001acad90981 */ /* 0x0000e2000c1e1100 */
[----:B------:R-:W-:Y:S01]  /*4020*/  VOTEU.ALL UP1, P4 ;  /* 0x0000000000ff7886 */ /* 0x000fe20002020000 */
[----:B------:R-:W-:-:S04]  /*4030*/  PRMT R213, RZ, 0x7610, R213 ;  /* 0x00007610ffd57816 */ /* 0x000fc800000000d5 */
[----:B------:R1:W1:Y:S01]  /*4040*/  @!UP1 SYNCS.EXCH.64 URZ, [UR13+0x4008], UR4 ;  /* 0x004008040dff95b2 */ /* 0x0002620008000100 */
[----:B0-----:R-:W-:Y:S02]  /*4050*/  @P0 IMAD.MOV.U32 R202, RZ, RZ, R174 ;  /* 0x000000ffffca0224 */ /* 0x001fe400078e00ae */
[----:B------:R-:W-:-:S05]  /*4060*/  @P0 IMAD.MOV.U32 R203, RZ, RZ, R177 ;  /* 0x000000ffffcb0224 */ /* 0x000fca00078e00b1 */
[----:B------:R0:W3:Y:S04]  /*4070*/  @P0 LDG.E.U8 R215, desc[UR26][R202.64] ;  /* 0x0000001acad70981 */ /* 0x0000e8000c1e1100 */
[----:B--2---:R2:W-:Y:S01]  /*4080*/  STS.U8 [R67+UR13], R211 ;  /* 0x000000d343007988 */ /* 0x0045e2000800000d */
[----:B0-----:R-:W-:Y:S02]  /*4090*/  @P0 IMAD.MOV.U32 R202, RZ, RZ, R178 ;  /* 0x000000ffffca0224 */ /* 0x001fe400078e00b2 */
[----:B------:R-:W-:Y:S01]  /*40a0*/  @P0 IMAD.MOV.U32 R203, RZ, RZ, R181 ;  /* 0x000000ffffcb0224 */ /* 0x000fe200078e00b5 */
[----:B--2---:R-:W-:-:S04]  /*40b0*/  PRMT R211, RZ, 0x7610, R211 ;  /* 0x00007610ffd37816 */ /* 0x004fc800000000d3 */
[----:B------:R0:W2:Y:S04]  /*40c0*/  @P0 LDG.E.U8 R213, desc[UR26][R202.64] ;  /* 0x0000001acad50981 */ /* 0x0000a8000c1e1100 */
[----:B------:R1:W-:Y:S01]  /*40d0*/  STS.U8 [R67+UR13+0x200], R209 ;  /* 0x000200d143007988 */ /* 0x0003e2000800000d */
[----:B0-----:R-:W-:Y:S02]  /*40e0*/  @P0 IMAD.MOV.U32 R202, RZ, RZ, R182 ;  /* 0x000000ffffca0224 */ /* 0x001fe400078e00b6 */
[----:B------:R-:W-:Y:S01]  /*40f0*/  @P0 IMAD.MOV.U32 R203, RZ, RZ, R185 ;  /* 0x000000ffffcb0224 */ /* 0x000fe200078e00b9 */
[----:B-1----:R-:W-:-:S04]  /*4100*/  PRMT R209, RZ, 0x7610, R209 ;  /* 0x00007610ffd17816 */ /* 0x002fc800000000d1 */
[----:B------:R0:W2:Y:S04]  /*4110*/  @P0 LDG.E.U8 R211, desc[UR26][R202.64] ;  /* 0x0000001acad30981 */ /* 0x0000a8000c1e1100 */
[----:B----4-:R1:W-:Y:S01]  /*4120*/  STS.U8 [R67+UR13+0x400], R207 ;  /* 0x000400cf43007988 */ /* 0x0103e2000800000d */
[----:B0-----:R-:W-:Y:S02]  /*4130*/  @P0 IMAD.MOV.U32 R202, RZ, RZ, R186 ;  /* 0x000000ffffca0224 */ /* 0x001fe400078e00ba */
[----:B------:R-:W-:Y:S01]  /*4140*/  @P0 IMAD.MOV.U32 R203, RZ, RZ, R189 ;  /* 0x000000ffffcb0224 */ /* 0x000fe200078e00bd */
[----:B-1----:R-:W-:-:S04]  /*4150*/  PRMT R207, RZ, 0x7610, R207 ;  /* 0x00007610ffcf7816 */ /* 0x002fc800000000cf */
[----:B------:R0:W4:Y:S04]  /*4160*/  @P0 LDG.E.U8 R209, desc[UR26][R202.64] ;  /* 0x0000001acad10981 */ /* 0x000128000c1e1100 */
[----:B-----5:R1:W-:Y:S01]  /*4170*/  STS.U8 [R67+UR13+0x600], R205 ;  /* 0x000600cd43007988 */ /* 0x0203e2000800000d */
[----:B0-----:R-:W-:Y:S02]  /*4180*/  @P0 IMAD.MOV.U32 R202, RZ, RZ, R190 ;  /* 0x000000ffffca0224 */ /* 0x001fe400078e00be */
[----:B------:R-:W-:Y:S01]  /*4190*/  @P0 IMAD.MOV.U32 R203, RZ, RZ, R193 ;  /* 0x000000ffffcb0224 */ /* 0x000fe200078e00c1 */
[----:B-1----:R-:W-:-:S04]  /*41a0*/  PRMT R205, RZ, 0x7610, R205 ;  /* 0x00007610ffcd7816 */ /* 0x002fc800000000cd */
[----:B------:R0:W5:Y:S04]  /*41b0*/  @P0 LDG.E.U8 R207, desc[UR26][R202.64] ;  /* 0x0000001acacf0981 */ /* 0x000168000c1e1100 */
[----:B------:R1:W-:Y:S01]  /*41c0*/  STS.U8 [R67+UR13+0xa00], R216 ;  /* 0x000a00d843007988 */ /* 0x0003e2000800000d */
[----:B0-----:R-:W-:Y:S02]  /*41d0*/  @P0 IMAD.MOV.U32 R202, RZ, RZ, R194 ;  /* 0x000000ffffca0224 */ /* 0x001fe400078e00c2 */
[----:B------:R-:W-:Y:S01]  /*41e0*/  @P0 IMAD.MOV.U32 R203, RZ, RZ, R197 ;  /* 0x000000ffffcb0224 */ /* 0x000fe200078e00c5 */
[----:B-1----:R-:W-:-:S04]  /*41f0*/  PRMT R216, RZ, 0x7610, R216 ;  /* 0x00007610ffd87816 */ /* 0x002fc800000000d8 */
[----:B------:R0:W2:Y:S04]  /*4200*/  @P0 LDG.E.U8 R205, desc[UR26][R202.64] ;  /* 0x0000001acacd0981 */ /* 0x0000a8000c1e1100 */
        /* <DEDUP_REMOVED lines=8> */
[----:B------:R0:W-:Y:S01]  /*4290*/  STS.U8 [R67+UR13+0xe00], R212 ;  /* 0x000e00d443007988 */ /* 0x0001e2000800000d */
[----:B-1----:R-:W-:-:S03]  /*42a0*/  LOP3.LUT R198, R67, 0x10, RZ, 0x3c, !PT ;  /* 0x0000001043c67812 */ /* 0x002fc600078e3cff */
[----:B------:R1:W2:Y:S01]  /*42b0*/  @P0 LDG.E.U8 R214, desc[UR26][R202.64] ;  /* 0x0000001acad60981 */ /* 0x0002a2000c1e1100 */
[----:B0-----:R-:W-:Y:S01]  /*42c0*/  PRMT R212, RZ, 0x7610, R212 ;  /* 0x00007610ffd47816 */ /* 0x001fe200000000d4 */
[----:B-1----:R-:W-:Y:S02]  /*42d0*/  @P0 IMAD.MOV.U32 R202, RZ, RZ, R176 ;  /* 0x000000ffffca0224 */ /* 0x002fe400078e00b0 */
[----:B------:R-:W-:Y:S01]  /*42e0*/  @P0 IMAD.MOV.U32 R203, RZ, RZ, R179 ;  /* 0x000000ffffcb0224 */ /* 0x000fe200078e00b3 */
[----:B------:R0:W-:Y:S04]  /*42f0*/  STS.U8 [R198+UR13+0x80], R210 ;  /* 0x000080d2c6007988 */ /* 0x0001e8000800000d */
[----:B------:R1:W2:Y:S01]  /*4300*/  @P0 LDG.E.U8 R212, desc[UR26][R202.64] ;  /* 0x0000001acad40981 */ /* 0x0002a2000c1e1100 */
[----:B0-----:R-:W-:Y:S01]  /*4310*/  PRMT R210, RZ, 0x7610, R210 ;  /* 0x00007610ffd27816 */ /* 0x001fe200000000d2 */
[----:B-1----:R-:W-:-:S02]  /*4320*/  @P0 IMAD.MOV.U32 R202, RZ, RZ, R180 ;  /* 0x000000ffffca0224 */ /* 0x002fc400078e00b4 */
[----:B------:R-:W-:Y:S01]  /*4330*/  @P0 IMAD.MOV.U32 R203, RZ, RZ, R183 ;  /* 0x000000ffffcb0224 */ /* 0x000fe200078e00b7 */
[----:B------:R0:W-:Y:S04]  /*4340*/  STS.U8 [R198+UR13+0x280], R208 ;  /* 0x000280d0c6007988 */ /* 0x0001e8000800000d */
        /* <DEDUP_REMOVED lines=9> */
[----:B------:R0:W-:Y:S01]  /*43e0*/  STS.U8 [R198+UR13+0x680], R248 ;  /* 0x000680f8c6007988 */ /* 0x0001e2000800000d */
[----:B------:R-:W-:-:S03]  /*43f0*/  PRMT R226, RZ, 0x7610, R226 ;  /* 0x00007610ffe27816 */ /* 0x000fc600000000e2 */
[----:B------:R1:W2:Y:S01]  /*4400*/  @P0 LDG.E.U8 R206, desc[UR26][R202.64] ;  /* 0x0000001acace0981 */ /* 0x0002a2000c1e1100 */
[----:B------:R-:W-:Y:S02]  /*4410*/  PRMT R224, RZ, 0x7610, R224 ;  /* 0x00007610ffe07816 */ /* 0x000fe400000000e0 */
[----:B------:R-:W-:Y:S02]  /*4420*/  PRMT R222, RZ, 0x7610, R222 ;  /* 0x00007610ffde7816 */ /* 0x000fe400000000de */
[----:B------:R-:W-:Y:S02]  /*4430*/  PRMT R220, RZ, 0x7610, R220 ;  /* 0x00007610ffdc7816 */ /* 0x000fe400000000dc */
[----:B------:R-:W-:Y:S01]  /*4440*/  PRMT R218, RZ, 0x7610, R218 ;  /* 0x00007610ffda7816 */ /* 0x000fe200000000da */
[----:B------:R1:W-:Y:S01]  /*4450*/  STS.U8 [R198+UR13+0xa80], R252 ;  /* 0x000a80fcc6007988 */ /* 0x0003e2000800000d */
[----:B0-----:R-:W-:Y:S01]  /*4460*/  PRMT R248, RZ, 0x7610, R248 ;  /* 0x00007610fff87816 */ /* 0x001fe200000000f8 */
[----:B-1----:R-:W-:-:S02]  /*4470*/  @P0 IMAD.MOV.U32 R202, RZ, RZ, R192 ;  /* 0x000000ffffca0224 */ /* 0x002fc400078e00c0 */
[----:B------:R-:W-:Y:S01]  /*4480*/  @P0 IMAD.MOV.U32 R203, RZ, RZ, R195 ;  /* 0x000000ffffcb0224 */ /* 0x000fe200078e00c3 */
[----:B------:R-:W-:Y:S01]  /*4490*/  PRMT R235, RZ, 0x7610, R235 ;  /* 0x00007610ffeb7816 */ /* 0x000fe200000000eb */
[----:B------:R-:W2:Y:S01]  /*44a0*/  @P0 LDG.E.U8 R226, desc[UR26][R68.64] ;  /* 0x0000001a44e20981 */ /* 0x000ea2000c1e1100 */
[----:B------:R-:W-:-:S03]  /*44b0*/  PRMT R233, RZ, 0x7610, R233 ;  /* 0x00007610ffe97816 */ /* 0x000fc600000000e9 */
[----:B------:R0:W4:Y:S01]  /*44c0*/  @P0 LDG.E.U8 R248, desc[UR26][R202.64] ;  /* 0x0000001acaf80981 */ /* 0x000122000c1e1100 */
[----:B------:R-:W-:-:S03]  /*44d0*/  PRMT R252, RZ, 0x7610, R252 ;  /* 0x00007610fffc7816 */ /* 0x000fc600000000fc */
[----:B------:R-:W4:Y:S04]  /*44e0*/  @P0 LDG.E.U8 R224, desc[UR26][R76.64] ;  /* 0x0000001a4ce00981 */ /* 0x000f28000c1e1100 */
[----:B------:R-:W5:Y:S01]  /*44f0*/  @P0 LDG.E.U8 R222, desc[UR26][R84.64] ;  /* 0x0000001a54de0981 */ /* 0x000f62000c1e1100 */
[----:B0-----:R-:W-:Y:S02]  /*4500*/  @P0 IMAD.MOV.U32 R202, RZ, RZ, R196 ;  /* 0x000000ffffca0224 */ /* 0x001fe400078e00c4 */
[----:B------:R-:W-:Y:S01]  /*4510*/  @P0 IMAD.MOV.U32 R203, RZ, RZ, R199 ;  /* 0x000000ffffcb0224 */ /* 0x000fe200078e00c7 */
[----:B------:R-:W5:Y:S04]  /*4520*/  @P0 LDG.E.U8 R220, desc[UR26][R92.64] ;  /* 0x0000001a5cdc0981 */ /* 0x000f68000c1e1100 */
[----:B------:R-:W5:Y:S04]  /*4530*/  @P0 LDG.E.U8 R218, desc[UR26][R100.64] ;  /* 0x0000001a64da0981 */ /* 0x000f68000c1e1100 */
[----:B------:R-:W5:Y:S04]  /*4540*/  @P0 LDG.E.U8 R235, desc[UR26][R108.64] ;  /* 0x0000001a6ceb0981 */ /* 0x000f68000c1e1100 */
[----:B------:R-:W5:Y:S04]  /*4550*/  @P0 LDG.E.U8 R233, desc[UR26][R114.64] ;  /* 0x0000001a72e90981 */ /* 0x000f68000c1e1100 */
[----:B------:R-:W5:Y:S04]  /*4560*/  @P0 LDG.E.U8 R252, desc[UR26][R202.64] ;  /* 0x0000001acafc0981 */ /* 0x000f68000c1e1100 */
[----:B------:R0:W-:Y:S04]  /*4570*/  STS.U8 [R198+UR13+0x880], R200 ;  /* 0x000880c8c6007988 */ /* 0x0001e8000800000d */
[----:B------:R-:W-:Y:S01]  /*4580*/  STS.U8 [R198+UR13+0xc80], R250 ;  /* 0x000c80fac6007988 */ /* 0x000fe2000800000d */
[----:B0-----:R-:W-:-:S03]  /*4590*/  LOP3.LUT R200, R67, 0x20, RZ, 0x3c, !PT ;  /* 0x0000002043c87812 */ /* 0x001fc600078e3cff */
[----:B------:R-:W-:Y:S04]  /*45a0*/  STS.U8 [R198+UR13+0xe80], R251 ;  /* 0x000e80fbc6007988 */ /* 0x000fe8000800000d */
[----:B------:R0:W-:Y:S04]  /*45b0*/  STS.U8 [R200+UR13+0x100], R201 ;  /* 0x000100c9c8007988 */ /* 0x0001e8000800000d */
[----:B------:R1:W-:Y:S01]  /*45c0*/  STS.U8 [R200+UR13+0x300], R237 ;  /* 0x000300edc8007988 */ /* 0x0003e2000800000d */
[----:B0-----:R-:W-:-:S03]  /*45d0*/  LOP3.LUT R201, R67, 0x30, RZ, 0x3c, !PT ;  /* 0x0000003043c97812 */ /* 0x001fc600078e3cff */
[----:B------:R1:W-:Y:S04]  /*45e0*/  STS.U8 [R200+UR13+0x500], R239 ;  /* 0x000500efc8007988 */ /* 0x0003e8000800000d */
        /* <DEDUP_REMOVED lines=12> */
[----:B---3--:R1:W-:Y:S04]  /*46b0*/  STS.U8 [R201+UR13+0xd80], R234 ;  /* 0x000d80eac9007988 */ /* 0x0083e8000800000d */
[----:B------:R1:W-:Y:S04]  /*46c0*/  STS.U8 [R67+UR13+0x1000], R232 ;  /* 0x001000e843007988 */ /* 0x0003e8000800000d */
[----:B------:R1:W-:Y:S04]  /*46d0*/  STS.U8 [R67+UR13+0x1200], R230 ;  /* 0x001200e643007988 */ /* 0x0003e8000800000d */
[----:B------:R1:W-:Y:S01]  /*46e0*/  STS.U8 [R67+UR13+0x1400], R228 ;  /* 0x001400e443007988 */ /* 0x0003e2000800000d */
[----:B------:R-:W-:-:S04]  /*46f0*/  UISETP.NE.U32.AND UP1, UPT, UR7, URZ, UPT ;  /* 0x000000ff0700728c */ /* 0x000fc8000bf25070 */
[----:B------:R-:W-:Y:S02]  /*4700*/  UISETP.LT.OR UP2, UPT, UR31, 0x40, UP1 ;  /* 0x000000401f00788c */ /* 0x000fe40008f41670 */
[----:B------:R-:W-:Y:S01]  /*4710*/  UISETP.GE.AND UP3, UPT, UR31, 0x80, UPT ;  /* 0x000000801f00788c */ /* 0x000fe2000bf66270 */
[----:B--2---:R1:W-:Y:S04]  /*4720*/  STS.U8 [R67+UR13+0x1600], R226 ;  /* 0x001600e243007988 */ /* 0x0043e8000800000d */
[----:B----4-:R1:W-:Y:S04]  /*4730*/  STS.U8 [R67+UR13+0x1800], R224 ;  /* 0x001800e043007988 */ /* 0x0103e8000800000d */
[----:B-----5:R1:W-:Y:S04]  /*4740*/  STS.U8 [R67+UR13+0x1a00], R222 ;  /* 0x001a00de43007988 */ /* 0x0203e8000800000d */
        /* <DEDUP_REMOVED lines=25> */
[----:B------:R1:W-:Y:S01]  /*48e0*/  STS.U8 [R201+UR13+0x1f80], R252 ;  /* 0x001f80fcc9007988 */ /* 0x0003e2000800000d */
[----:B------:R0:W-:Y:S06]  /*48f0*/  MEMBAR.ALL.CTA ;  /* 0x0000000000007992 */ /* 0x0001ec0000008000 */
[----:B0-----:R-:W0:Y:S02]  /*4900*/  FENCE.VIEW.ASYNC.S ;  /* 0x00000000000073c6 */ /* 0x001e240000000000 */
[----:B0-----:R-:W-:Y:S06]  /*4910*/  BAR.SYNC.DEFER_BLOCKING 0x0 ;  /* 0x0000000000007b1d */ /* 0x001fec0000010000 */
[----:B------:R-:W-:Y:S05]  /*4920*/  BRA.U UP2, `(.L_x_6) ;  /* 0x0000000102687547 */ /* 0x000fea000b800000 */
[----:B------:R-:W-:Y:S02]  /*4930*/  UIADD3 UR4, UPT, UPT, UR13, 0x1000, URZ ;  /* 0x000010000d047890 */ /* 0x000fe4000fffe0ff */
[----:B------:R-:W-:Y:S02]  /*4940*/  USHF.R.U32.HI UR6, URZ, 0x4, UR13 ;  /* 0x00000004ff067899 */ /* 0x000fe4000801160d */
[----:B------:R-:W-:Y:S02]  /*4950*/  USHF.R.U32.HI UR4, URZ, 0x4, UR4 ;  /* 0x00000004ff047899 */ /* 0x000fe40008011604 */
[----:B------:R-:W-:Y:S02]  /*4960*/  USGXT.U32 UR6, UR6, 0xe ;  /* 0x0000000e0606789a */ /* 0x000fe40008000000 */
[----:B------:R-:W-:Y:S01]  /*4970*/  USGXT.U32 UR8, UR4, 0xe ;  /* 0x0000000e0408789a */ /* 0x000fe20008000000 */
[----:B------:R-:W-:Y:S01]  /*4980*/  UMOV UR10, 0xffffff80 ;  /* 0xffffff80000a7882 */ /* 0x000fe20000000000 */
[----:B------:R-:W-:Y:S01]  /*4990*/  UMOV UR11, 0x7fffbfdf ;  /* 0x7fffbfdf000b7882 */ /* 0x000fe20000000000 */
[----:B------:R-:W-:Y:S01]  /*49a0*/  UMOV UR16, 0xfffffffe ;  /* 0xfffffffe00107882 */ /* 0x000fe20000000000 */
[----:B------:R-:W-:Y:S01]  /*49b0*/  UMOV UR17, 0x7fffbfdf ;  /* 0x7fffbfdf00117882 */ /* 0x000fe20000000000 */
[----:B------:R-:W-:Y:S01]  /*49c0*/  UMOV UR7, URZ ;  /* 0x000000ff00077c82 */ /* 0x000fe20008000000 */
[----:B------:R-:W-:Y:S01]  /*49d0*/  UMOV UR9, URZ ;  /* 0x000000ff00097c82 */ /* 0x000fe20008000000 */
[----:B------:R-:W-:-:S02]  /*49e0*/  UIADD3.64 UR10, UPT, UPT, UR6, -UR10, URZ ;  /* 0x8000000a060a7297 */ /* 0x000fc4000fffe0ff */
[----:B------:R-:W-:Y:S01]  /*49f0*/  UIADD3.64 UR16, UPT, UPT, UR8, -UR16, URZ ;  /* 0x8000001008107297 */ /* 0x000fe2000fffe0ff */
[----:B------:R-:W-:Y:S01]  /*4a00*/  UMOV UR18, 0x0 ;  /* 0x0000000000127882 */ /* 0x000fe20000000000 */
[----:B------:R-:W-:Y:S01]  /*4a10*/  UMOV UR19, 0x4108010 ;  /* 0x0410801000137882 */ /* 0x000fe20000000000 */
[----:B------:R-:W-:Y:S01]  /*4a20*/  UMOV UR4, UR15 ;  /* 0x0000000f00047c82 */ /* 0x000fe20008000000 */
[----:B------:R-:W-:Y:S01]  /*4a30*/  UMOV UR5, URZ ;  /* 0x000000ff00057c82 */ /* 0x000fe20008000000 */
[----:B------:R-:W-:Y:S01]  /*4a40*/  UMOV UR7, 0x80004020 ;  /* 0x8000402000077882 */ /* 0x000fe20000000000 */
[----:B------:R-:W-:Y:S01]  /*4a50*/  UMOV UR9, 0x80004020 ;  /* 0x8000402000097882 */ /* 0x000fe20000000000 */
[----:B------:R-:W-:Y:S01]  /*4a60*/  UMOV UR20, 0x0 ;  /* 0x0000000000147882 */ /* 0x000fe20000000000 */
[----:B------:R-:W-:Y:S01]  /*4a70*/  UMOV UR21, 0x4108010 ;  /* 0x0410801000157882 */ /* 0x000fe20000000000 */
[----:B------:R-:W-:Y:S01]  /*4a80*/  UMOV UR4, UR4 ;  /* 0x0000000400047c82 */ /* 0x000fe20008000000 */
[----:B------:R0:W-:Y:S01]  /*4a90*/  UTCQMMA gdesc[UR6], gdesc[UR8], tmem[UR12], tmem[UR18], idesc[UR19], !UPT ;  /* 0x00ff1208060075ea */ /* 0x0001e2000f80030c */
[----:B------:R0:W-:Y:S01]  /*4aa0*/  UTCQMMA gdesc[UR10], gdesc[UR16], tmem[UR12], tmem[UR20], idesc[UR21], UPT ;  /* 0x00ff14100a0075ea */ /* 0x0001e2000b80030c */
[----:B------:R0:W-:Y:S01]  /*4ab0*/  UTCBAR [UR4], URZ ;  /* 0x000000ff040073e9 */ /* 0x0001e200080000ff */
[----:B------:R-:W-:Y:S01]  /*4ac0*/  NOP ;  /* 0x0000000000007918 */ /* 0x000fe20000000000 */
.L_x_6:
[----:B0-----:R-:W-:Y:S01]  /*4ad0*/  UMOV UR4, URZ ;  /* 0x000000ff00047c82 */ /* 0x001fe20008000000 */
[----:B------:R-:W-:Y:S05]  /*4ae0*/  BRA.U !UP3, `(.L_x_7) ;  /* 0x0000001d0bac7547 */ /* 0x000fea000b800000 */
[----:B------:R-:W-:Y:S01]  /*4af0*/  USHF.R.S32.HI UR4, URZ, 0x1f, UR31 ;  /* 0x0000001fff047899 */ /* 0x000fe2000801141f */
[----:B------:R-:W-:Y:S01]  /*4b00*/  IMAD.SHL.U32 R203, R126, 0x40, RZ ;  /* 0x000000407ecb7824 */ /* 0x000fe200078e00ff */
[----:B------:R-:W-:Y:S01]  /*4b10*/  UIADD3 UR5, UPT, UPT, UR13, 0x2000, URZ ;  /* 0x000020000d057890 */ /* 0x000fe2000fffe0ff */
[----:B-1----:R-:W-:Y:S01]  /*4b20*/  IMAD.SHL.U32 R205, R127, 0x40, RZ ;  /* 0x000000407fcd7824 */ /* 0x002fe200078e00ff */
[----:B------:R-:W-:Y:S01]  /*4b30*/  ULEA.HI UR4, UR4, UR31, URZ, 0x6 ;  /* 0x0000001f04047291 */ /* 0x000fe2000f8f30ff */
[----:B------:R-:W-:Y:S01]  /*4b40*/  IMAD.MOV.U32 R126, RZ, RZ, RZ ;  /* 0x000000ffff7e7224 */ /* 0x000fe200078e00ff */
[----:B------:R-:W-:Y:S01]  /*4b50*/  UIADD3 UR6, UPT, UPT, UR13, 0x3000, URZ ;  /* 0x000030000d067890 */ /* 0x000fe2000fffe0ff */
[----:B------:R-:W-:Y:S01]  /*4b60*/  SHF.R.S32.HI R202, RZ, 0x1f, R203 ;  /* 0x0000001fffca7819 */ /* 0x000fe200000114cb */
[----:B------:R-:W-:Y:S01]  /*4b70*/  USHF.R.S32.HI UR4, URZ, 0x6, UR4 ;  /* 0x00000006ff047899 */ /* 0x000fe20008011404 */
[----:B------:R-:W-:Y:S01]  /*4b80*/  SHF.R.S32.HI R204, RZ, 0x1f, R205 ;  /* 0x0000001fffcc7819 */ /* 0x000fe200000114cd */
[----:B------:R-:W-:-:S02]  /*4b90*/  USHF.R.U32.HI UR5, URZ, 0x4, UR5 ;  /* 0x00000004ff057899 */ /* 0x000fc40008011605 */
[----:B------:R-:W-:Y:S02]  /*4ba0*/  USHF.R.U32.HI UR8, URZ, 0x4, UR6 ;  /* 0x00000004ff087899 */ /* 0x000fe40008011606 */
[----:B------:R-:W-:Y:S02]  /*4bb0*/  UISETP.LT.AND UP2, UPT, UR4, 0x2, UPT ;  /* 0x000000020400788c */ /* 0x000fe4000bf41270 */
[----:B------:R-:W-:Y:S02]  /*4bc0*/  USGXT.U32 UR6, UR5, 0xe ;  /* 0x0000000e0506789a */ /* 0x000fe40008000000 */
[----:B------:R-:W-:Y:S02]  /*4bd0*/  USGXT.U32 UR8, UR8, 0xe ;  /* 0x0000000e0808789a */ /* 0x000fe40008000000 */
[----:B------:R-:W-:Y:S01]  /*4be0*/  USEL UR4, UR4, 0x2, !UP2 ;  /* 0x0000000204047887 */ /* 0x000fe2000d000000 */
[----:B------:R-:W-:Y:S01]  /*4bf0*/  UMOV UR16, 0xffffff80 ;  /* 0xffffff8000107882 */ /* 0x000fe20000000000 */
[----:B------:R-:W-:Y:S01]  /*4c00*/  UMOV UR17, 0x7fffbfdf ;  /* 0x7fffbfdf00117882 */ /* 0x000fe20000000000 */
[----:B------:R-:W-:Y:S01]  /*4c10*/  UMOV UR18, 0xfffffffe ;  /* 0xfffffffe00127882 */ /* 0x000fe20000000000 */
[----:B------:R-:W-:Y:S01]  /*4c20*/  UMOV UR19, 0x7fffbfdf ;  /* 0x7fffbfdf00137882 */ /* 0x000fe20000000000 */
[----:B------:R-:W-:Y:S01]  /*4c30*/  UMOV UR7, URZ ;  /* 0x000000ff00077c82 */ /* 0x000fe20008000000 */
[----:B------:R-:W-:Y:S01]  /*4c40*/  UMOV UR9, URZ ;  /* 0x000000ff00097c82 */ /* 0x000fe20008000000 */
[----:B------:R-:W-:-:S02]  /*4c50*/  UIADD3 UR29, UPT, UPT, UR29, -0x40, URZ ;  /* 0xffffffc01d1d7890 */ /* 0x000fc4000fffe0ff */
[----:B------:R-:W-:Y:S02]  /*4c60*/  UIADD3.64 UR16, UPT, UPT, UR6, -UR16, URZ ;  /* 0x8000001006107297 */ /* 0x000fe4000fffe0ff */
[----:B------:R-:W-:Y:S02]  /*4c70*/  UIADD3.64 UR18, UPT, UPT, UR8, -UR18, URZ ;  /* 0x8000001208127297 */ /* 0x000fe4000fffe0ff */
[----:B------:R-:W-:Y:S01]  /*4c80*/  UIADD3 UR28, UPT, UPT, UR4, -0x1, URZ ;  /* 0xffffffff041c7890 */ /* 0x000fe2000fffe0ff */
[----:B------:R-:W-:Y:S01]  /*4c90*/  UMOV UR30, 0x1 ;  /* 0x00000001001e7882 */ /* 0x000fe20000000000 */
[----:B------:R-:W-:-:S10]  /*4ca0*/  UMOV UR5, URZ ;  /* 0x000000ff00057c82 */ /* 0x000fd40008000000 */
.L_x_10:
[C---:B------:R-:W-:Y:S01]  /*4cb0*/  IADD3 R100, P2, PT, R205.reuse, R100, RZ ;  /* 0x00000064cd647210 */ /* 0x040fe20007f5e0ff */
[----:B------:R-:W-:Y:S01]  /*4cc0*/  IMAD.U32 R126, R126, -0x80000000, RZ ;  /* 0x800000007e7e7824 */ /* 0x000fe200078e00ff */
[C---:B------:R-:W-:Y:S02]  /*4cd0*/  IADD3 R164, P1, PT, R205.reuse, R164, RZ ;  /* 0x000000a4cda47210 */ /* 0x040fe40007f3e0ff */
[C---:B------:R-:W-:Y:S01]  /*4ce0*/  IADD3 R196, P6, PT, R205.reuse, R196, RZ ;  /* 0x000000c4cdc47210 */ /* 0x040fe20007fde0ff */
[C---:B------:R-:W-:Y:S01]  /*4cf0*/  IMAD.X R101, R204.reuse, 0x1, R101, P2 ;  /* 0x00000001cc657824 */ /* 0x040fe200010e0665 */
        /* <DEDUP_REMOVED lines=22> */
[----:B------:R-:W-:Y:S01]  /*4e60*/  IADD3 R84, P5, PT, R205, R84, RZ ;  /* 0x00000054cd547210 */ /* 0x000fe20007fbe0ff */
[C---:B------:R-:W-:Y:S01]  /*4e70*/  IMAD.X R9, R204.reuse, 0x1, R9, P2 ;  /* 0x00000001cc097824 */ /* 0x040fe200010e0609 */
[----:B------:R-:W-:Y:S01]  /*4e80*/  IADD3 R128, P2, PT, R203, R128, RZ ;  /* 0x00000080cb807210 */ /* 0x000fe20007f5e0ff */
[C---:B------:R-:W-:Y:S01]  /*4e90*/  IMAD.X R163, R204.reuse, 0x1, R163, P3 ;  /* 0x00000001cca37824 */ /* 0x040fe200018e06a3 */
[C---:B------:R-:W-:Y:S01]  /*4ea0*/  IADD3 R152, P1, PT, R205.reuse, R152, RZ ;  /* 0x00000098cd987210 */ /* 0x040fe20007f3e0ff */
[----:B------:R-:W-:Y:S01]  /*4eb0*/  IMAD.X R85, R204, 0x1, R85, P5 ;  /* 0x00000001cc557824 */ /* 0x000fe200028e0655 */
[----:B------:R-:W-:Y:S01]  /*4ec0*/  IADD3 R184, P6, PT, R205, R184, RZ ;  /* 0x000000b8cdb87210 */ /* 0x000fe20007fde0ff */
[----:B------:R-:W-:Y:S01]  /*4ed0*/  IMAD.X R133, R202, 0x1, R133, P2 ;  /* 0x00000001ca857824 */ /* 0x000fe200010e0685 */
        /* <DEDUP_REMOVED lines=10> */
[C---:B------:R-:W-:Y:S01]  /*4f80*/  IADD3 R176, P1, PT, R205.reuse, R176, RZ ;  /* 0x000000b0cdb07210 */ /* 0x040fe20007f3e0ff */
[----:B------:R-:W-:Y:S01]  /*4f90*/  IMAD.X R121, R202, 0x1, R121, P2 ;  /* 0x00000001ca797824 */ /* 0x000fe200010e0679 */
        /* <DEDUP_REMOVED lines=14> */
[----:B0-----:R-:W0:Y:S01]  /*5080*/  SYNCS.PHASECHK.TRANS64.TRYWAIT P2, [UR15], R126 ;  /* 0x0000007eff0075a7 */ /* 0x001e22000804110f */
        /* <DEDUP_REMOVED lines=10> */
[C---:B------:R-:W-:Y:S01]  /*5130*/  IADD3 R98, P3, PT, R203.reuse, R98, RZ ;  /* 0x00000062cb627210 */ /* 0x040fe20007f7e0ff */
[C---:B------:R-:W-:Y:S01]  /*5140*/  IMAD.X R109, R204.reuse, 0x1, R109, P6 ;  /* 0x00000001cc6d7824 */ /* 0x040fe200030e066d */
        /* <DEDUP_REMOVED lines=54> */
[----:B------:R-:W-:Y:S01]  /*54b0*/  ISETP.GE.AND P6, PT, R5, UR29, PT ;  /* 0x0000001d05007c0c */ /* 0x000fe2000bfc6270 */
[----:B------:R-:W-:Y:S01]  /*54c0*/  IMAD.X R71, R202, 0x1, R71, P5 ;  /* 0x00000001ca477824 */ /* 0x000fe200028e0647 */
[----:B------:R-:W-:Y:S01]  /*54d0*/  ISETP.GE.AND P0, PT, R12, UR29, PT ;  /* 0x0000001d0c007c0c */ /* 0x000fe2000bf06270 */
[----:B------:R-:W-:Y:S01]  /*54e0*/  IMAD.X R15, R202, 0x1, R15, P1 ;  /* 0x00000001ca0f7824 */ /* 0x000fe200008e060f */
[----:B------:R-:W-:Y:S01]  /*54f0*/  PRMT R229, RZ, 0x7610, R229 ;  /* 0x00007610ffe57816 */ /* 0x000fe200000000e5 */
[----:B0-----:R-:W-:Y:S10]  /*5500*/  @!P2 BRA `(.L_x_8) ;  /* 0x0000002800bca947 */ /* 0x001ff40003800000 */
.L_x_16:
[----:B------:R-:W-:Y:S01]  /*5510*/  ISETP.GE.AND P1, PT, R13, UR29, PT ;  /* 0x0000001d0d007c0c */ /* 0x000fe2000bf26270 */
[----:B------:R-:W2:Y:S01]  /*5520*/  @!P6 LDG.E.U8 R229, desc[UR26][R14.64] ;  /* 0x0000001a0ee5e981 */ /* 0x000ea2000c1e1100 */
[----:B------:R-:W-:Y:S02]  /*5530*/  PRMT R231, RZ, 0x7610, R231 ;  /* 0x00007610ffe77816 */ /* 0x000fe400000000e7 */
[----:B------:R-:W-:Y:S02]  /*5540*/  ISETP.GE.AND P2, PT, R21, UR29, PT ;  /* 0x0000001d15007c0c */ /* 0x000fe4000bf46270 */
[----:B------:R-:W-:Y:S02]  /*5550*/  PRMT R233, RZ, 0x7610, R233 ;  /* 0x00007610ffe97816 */ /* 0x000fe400000000e9 */
[----:B------:R-:W3:Y:S01]  /*5560*/  @!P0 LDG.E.U8 R231, desc[UR26][R16.64] ;  /* 0x0000001a10e78981 */ /* 0x000ee2000c1e1100 */
[----:B------:R-:W-:Y:S02]  /*5570*/  ISETP.GE.AND P0, PT, R20, UR29, PT ;  /* 0x0000001d14007c0c */ /* 0x000fe4000bf06270 */
[----:B------:R-:W-:-:S02]  /*5580*/  PRMT R235, RZ, 0x7610, R235 ;  /* 0x00007610ffeb7816 */ /* 0x000fc400000000eb */
[----:B------:R-:W4:Y:S01]  /*5590*/  @!P1 LDG.E.U8 R233, desc[UR26][R18.64] ;  /* 0x0000001a12e99981 */ /* 0x000f22000c1e1100 */
[----:B------:R-:W-:Y:S02]  /*55a0*/  ISETP.GE.AND P1, PT, R25, UR29, PT ;  /* 0x0000001d19007c0c */ /* 0x000fe4000bf26270 */
[----:B------:R-:W-:Y:S01]  /*55b0*/  PRMT R237, RZ, 0x7610, R237 ;  /* 0x00007610ffed7816 */ /* 0x000fe200000000ed */
[----:B------:R-:W-:Y:S02]  /*55c0*/  @!P2 IMAD.MOV.U32 R126, RZ, RZ, R24 ;  /* 0x000000ffff7ea224 */ /* 0x000fe400078e0018 */
[----:B------:R-:W-:-:S03]  /*55d0*/  @!P2 IMAD.MOV.U32 R127, RZ, RZ, R27 ;  /* 0x000000ffff7fa224 */ /* 0x000fc600078e001b */
[----:B------:R-:W5:Y:S01]  /*55e0*/  @!P0 LDG.E.U8 R235, desc[UR26][R22.64] ;  /* 0x0000001a16eb8981 */ /* 0x000f62000c1e1100 */
[----:B------:R-:W-:-:S03]  /*55f0*/  PRMT R239, RZ, 0x7610, R239 ;  /* 0x00007610ffef7816 */ /* 0x000fc600000000ef */
[----:B------:R0:W2:Y:S01]  /*5600*/  @!P2 LDG.E.U8 R237, desc[UR26][R126.64] ;  /* 0x0000001a7eeda981 */ /* 0x0000a2000c1e1100 */
[----:B------:R-:W-:Y:S02]  /*5610*/  ISETP.GE.AND P2, PT, R28, UR29, PT ;  /* 0x0000001d1c007c0c */ /* 0x000fe4000bf46270 */
[----:B------:R-:W-:Y:S02]  /*5620*/  ISETP.GE.AND P3, PT, R32, UR29, PT ;  /* 0x0000001d20007c0c */ /* 0x000fe4000bf66270 */
[----:B------:R-:W-:Y:S01]  /*5630*/  PRMT R241, RZ, 0x7610, R241 ;  /* 0x00007610fff17816 */ /* 0x000fe200000000f1 */
[----:B0-----:R-:W-:Y:S02]  /*5640*/  @!P1 IMAD.MOV.U32 R126, RZ, RZ, R26 ;  /* 0x000000ffff7e9224 */ /* 0x001fe400078e001a */
[----:B------:R-:W-:Y:S01]  /*5650*/  @!P1 IMAD.MOV.U32 R127, RZ, RZ, R29 ;  /* 0x000000ffff7f9224 */ /* 0x000fe200078e001d */
[----:B------:R-:W-:-:S05]  /*5660*/  ISETP.GE.AND P0, PT, R33, UR29, PT ;  /* 0x0000001d21007c0c */ /* 0x000fca000bf06270 */
[----:B------:R-:W2:Y:S04]  /*5670*/  @!P2 LDG.E.U8 R241, desc[UR26][R30.64] ;  /* 0x0000001a1ef1a981 */ /* 0x000ea8000c1e1100 */
[----:B------:R0:W2:Y:S01]  /*5680*/  @!P1 LDG.E.U8 R239, desc[UR26][R126.64] ;  /* 0x0000001a7eef9981 */ /* 0x0000a2000c1e1100 */
[----:B------:R-:W-:Y:S02]  /*5690*/  PRMT R243, RZ, 0x7610, R243 ;  /* 0x00007610fff37816 */ /* 0x000fe400000000f3 */
[----:B------:R-:W-:Y:S02]  /*56a0*/  ISETP.GE.AND P1, PT, R72, UR29, PT ;  /* 0x0000001d48007c0c */ /* 0x000fe4000bf26270 */
[----:B------:R-:W-:Y:S02]  /*56b0*/  PRMT R245, RZ, 0x7610, R245 ;  /* 0x00007610fff57816 */ /* 0x000fe400000000f5 */
[----:B------:R-:W2:Y:S01]  /*56c0*/  @!P3 LDG.E.U8 R243, desc[UR26][R34.64] ;  /* 0x0000001a22f3b981 */ /* 0x000ea2000c1e1100 */
[----:B------:R-:W-:-:S03]  /*56d0*/  PRMT R238, RZ, 0x7610, R238 ;  /* 0x00007610ffee7816 */ /* 0x000fc600000000ee */
[----:B------:R-:W2:Y:S01]  /*56e0*/  @!P0 LDG.E.U8 R245, desc[UR26][R70.64] ;  /* 0x0000001a46f58981 */ /* 0x000ea2000c1e1100 */
[----:B------:R-:W-:Y:S02]  /*56f0*/  ISETP.GE.AND P0, PT, R73, UR29, PT ;  /* 0x0000001d49007c0c */ /* 0x000fe4000bf06270 */
[----:B------:R-:W-:Y:S02]  /*5700*/  PRMT R240, RZ, 0x7610, R240 ;  /* 0x00007610fff07816 */ /* 0x000fe400000000f0 */
[----:B------:R-:W2:Y:S01]  /*5710*/  @!P1 LDG.E.U8 R238, desc[UR26][R74.64] ;  /* 0x0000001a4aee9981 */ /* 0x000ea2000c1e1100 */
[----:B------:R-:W-:Y:S02]  /*5720*/  ISETP.GE.AND P1, PT, R80, UR29, PT ;  /* 0x0000001d50007c0c */ /* 0x000fe4000bf26270 */
[----:B------:R-:W-:Y:S02]  /*5730*/  ISETP.GE.AND P2, PT, R81, UR29, PT ;  /* 0x0000001d51007c0c */ /* 0x000fe4000bf46270 */
[----:B------:R-:W-:-:S04]  /*5740*/  PRMT R242, RZ, 0x7610, R242 ;  /* 0x00007610fff27816 */ /* 0x000fc800000000f2 */
[----:B------:R-:W2:Y:S01]  /*5750*/  @!P0 LDG.E.U8 R240, desc[UR26][R78.64] ;  /* 0x0000001a4ef08981 */ /* 0x000ea2000c1e1100 */
[----:B------:R-:W-:Y:S02]  /*5760*/  ISETP.GE.AND P0, PT, R88, UR29, PT ;  /* 0x0000001d58007c0c */ /* 0x000fe4000bf06270 */
[----:B------:R-:W-:Y:S02]  /*5770*/  PRMT R244, RZ, 0x7610, R244 ;  /* 0x00007610fff47816 */ /* 0x000fe400000000f4 */
[----:B------:R-:W2:Y:S01]  /*5780*/  @!P1 LDG.E.U8 R242, desc[UR26][R82.64] ;  /* 0x0000001a52f29981 */ /* 0x000ea2000c1e1100 */
[----:B------:R-:W-:Y:S02]  /*5790*/  ISETP.GE.AND P1, PT, R89, UR29, PT ;  /* 0x0000001d59007c0c */ /* 0x000fe4000bf26270 */
[----:B------:R-:W-:Y:S01]  /*57a0*/  PRMT R246, RZ, 0x7610, R246 ;  /* 0x00007610fff67816 */ /* 0x000fe200000000f6 */
[----:B------:R-:W2:Y:S01]  /*57b0*/  @!P2 LDG.E.U8 R244, desc[UR26][R86.64] ;  /* 0x0000001a56f4a981 */ /* 0x000ea2000c1e1100 */
[----:B------:R-:W-:-:S02]  /*57c0*/  ISETP.GE.AND P2, PT, R96, UR29, PT ;  /* 0x0000001d60007c0c */ /* 0x000fc4000bf46270 */
[----:B------:R-:W-:Y:S02]  /*57d0*/  PRMT R248, RZ, 0x7610, R248 ;  /* 0x00007610fff87816 */ /* 0x000fe400000000f8 */
[----:B------:R-:W2:Y:S01]  /*57e0*/  @!P0 LDG.E.U8 R246, desc[UR26][R90.64] ;  /* 0x0000001a5af68981 */ /* 0x000ea2000c1e1100 */
[----:B------:R-:W-:Y:S02]  /*57f0*/  ISETP.GE.AND P0, PT, R97, UR29, PT ;  /* 0x0000001d61007c0c */ /* 0x000fe4000bf06270 */
[----:B------:R-:W-:Y:S02]  /*5800*/  PRMT R252, RZ, 0x7610, R252 ;  /* 0x00007610fffc7816 */ /* 0x000fe400000000fc */
[----:B------:R-:W2:Y:S01]  /*5810*/  @!P1 LDG.E.U8 R248, desc[UR26][R94.64] ;  /* 0x0000001a5ef89981 */ /* 0x000ea2000c1e1100 */
[----:B------:R-:W-:-:S03]  /*5820*/  PRMT R250, RZ, 0x7610, R250 ;  /* 0x00007610fffa7816 */ /* 0x000fc600000000fa */
[----:B------:R-:W2:Y:S05]  /*5830*/  @!P2 LDG.E.U8 R252, desc[UR26][R98.64] ;  /* 0x0000001a62fca981 */ /* 0x000eaa000c1e1100 */
[----:B------:R-:W2:Y:S01]  /*5840*/  @!P0 LDG.E.U8 R250, desc[UR26][R102.64] ;  /* 0x0000001a66fa8981 */ /* 0x000ea2000c1e1100 */
[----:B------:R-:W-:Y:S02]  /*5850*/  ISETP.GE.AND P1, PT, R104, UR29, PT ;  /* 0x0000001d68007c0c */ /* 0x000fe4000bf26270 */
[----:B------:R-:W-:-:S11]  /*5860*/  PRMT R251, RZ, 0x7610, R251 ;  /* 0x00007610fffb7816 */ /* 0x000fd600000000fb */
[----:B------:R-:W2:Y:S01]  /*5870*/  @!P1 LDG.E.U8 R251, desc[UR26][R106.64] ;  /* 0x0000001a6afb9981 */ /* 0x000ea2000c1e1100 */
[----:B------:R-:W-:Y:S02]  /*5880*/  ISETP.GE.AND P1, PT, R112, UR29, PT ;  /* 0x0000001d70007c0c */ /* 0x000fe4000bf26270 */
[----:B------:R-:W-:-:S11]  /*5890*/  PRMT R247, RZ, 0x7610, R247 ;  /* 0x00007610fff77816 */ /* 0x000fd600000000f7 */
[----:B0-----:R-:W-:Y:S02]  /*58a0*/  @!P1 IMAD.MOV.U32 R126, RZ, RZ, R116 ;  /* 0x000000ffff7e9224 */ /* 0x001fe400078e0074 */
[----:B------:R-:W-:-:S05]  /*58b0*/  @!P1 IMAD.MOV.U32 R127, RZ, RZ, R119 ;  /* 0x000000ffff7f9224 */ /* 0x000fca00078e0077 */
[----:B------:R0:W3:Y:S01]  /*58c0*/  @!P1 LDG.E.U8 R247, desc[UR26][R126.64] ;  /* 0x0000001a7ef79981 */ /* 0x0000e2000c1e1100 */
[----:B------:R-:W-:Y:S02]  /*58d0*/  ISETP.GE.AND P1, PT, R150, UR29, PT ;  /* 0x0000001d96007c0c */ /* 0x000fe4000bf26270 */
[----:B------:R-:W-:Y:S02]  /*58e0*/  ISETP.GE.AND P0, PT, R105, UR29, PT ;  /* 0x0000001d69007c0c */ /* 0x000fe4000bf06270 */
[----:B------:R-:W-:Y:S02]  /*58f0*/  ISETP.GE.AND P2, PT, R129, UR29, PT ;  /* 0x0000001d81007c0c */ /* 0x000fe4000bf46270 */
[----:B------:R-:W-:Y:S02]  /*5900*/  PRMT R249, RZ, 0x7610, R249 ;  /* 0x00007610fff97816 */ /* 0x000fe400000000f9 */
[----:B------:R-:W-:Y:S02]  /*5910*/  ISETP.GE.AND P3, PT, R156, UR29, PT ;  /* 0x0000001d9c007c0c */ /* 0x000fe4000bf66270 */
[----:B------:R-:W-:-:S03]  /*5920*/  PRMT R206, RZ, 0x7610, R206 ;  /* 0x00007610ffce7816 */ /* 0x000fc600000000ce */
[----:B0-----:R-:W-:Y:S02]  /*5930*/  @!P1 IMAD.MOV.U32 R126, RZ, RZ, R138 ;  /* 0x000000ffff7e9224 */ /* 0x001fe400078e008a */
[----:B------:R-:W-:Y:S01]  /*5940*/  @!P1 IMAD.MOV.U32 R127, RZ, RZ, R149 ;  /* 0x000000ffff7f9224 */ /* 0x000fe200078e0095 */
[----:B------:R-:W4:Y:S01]  /*5950*/  @!P0 LDG.E.U8 R249, desc[UR26][R110.64] ;  /* 0x0000001a6ef98981 */ /* 0x000f22000c1e1100 */
[----:B------:R-:W-:Y:S02]  /*5960*/  ISETP.GE.AND P0, PT, R135, UR29, PT ;  /* 0x0000001d87007c0c */ /* 0x000fe4000bf06270 */
[----:B------:R-:W-:Y:S01]  /*5970*/  PRMT R208, RZ, 0x7610, R208 ;  /* 0x00007610ffd07816 */ /* 0x000fe200000000d0 */
[----:B------:R0:W5:Y:S01]  /*5980*/  @!P1 LDG.E.U8 R206, desc[UR26][R126.64] ;  /* 0x0000001a7ece9981 */ /* 0x000162000c1e1100 */
[----:B------:R-:W-:Y:S02]  /*5990*/  ISETP.GE.AND P1, PT, R113, UR29, PT ;  /* 0x0000001d71007c0c */ /* 0x000fe4000bf26270 */
[----:B------:R-:W-:Y:S01]  /*59a0*/  PRMT R210, RZ, 0x7610, R210 ;  /* 0x00007610ffd27816 */ /* 0x000fe200000000d2 */
[----:B0-----:R-:W-:-:S02]  /*59b0*/  @!P2 IMAD.MOV.U32 R126, RZ, RZ, R130 ;  /* 0x000000ffff7ea224 */ /* 0x001fc400078e0082 */
[----:B------:R-:W-:-:S05]  /*59c0*/  @!P2 IMAD.MOV.U32 R127, RZ, RZ, R137 ;  /* 0x000000ffff7fa224 */ /* 0x000fca00078e0089 */
[----:B------:R0:W5:Y:S01]  /*59d0*/  @!P2 LDG.E.U8 R208, desc[UR26][R126.64] ;  /* 0x0000001a7ed0a981 */ /* 0x000162000c1e1100 */
[----:B------:R-:W-:Y:S02]  /*59e0*/  ISETP.GE.AND P2, PT, R160, UR29, PT ;  /* 0x0000001da0007c0c */ /* 0x000fe4000bf46270 */
[----:B------:R-:W-:Y:S01]  /*59f0*/  PRMT R212, RZ, 0x7610, R212 ;  /* 0x00007610ffd47816 */ /* 0x000fe200000000d4 */
[----:B0-----:R-:W-:Y:S02]  /*5a00*/  @!P3 IMAD.MOV.U32 R126, RZ, RZ, R140 ;  /* 0x000000ffff7eb224 */ /* 0x001fe400078e008c */
        /* <DEDUP_REMOVED lines=27> */
[----:B------:R-:W-:Y:S02]  /*5bc0*/  PRMT R218, RZ, 0x7610, R218 ;  /* 0x00007610ffda7816 */ /* 0x000fe400000000da */
[----:B------:R-:W-:Y:S01]  /*5bd0*/  ISETP.GE.AND P0, PT, R147, UR29, PT ;  /* 0x0000001d93007c0c */ /* 0x000fe2000bf06270 */
[----:B0-----:R-:W-:Y:S02]  /*5be0*/  @!P1 IMAD.MOV.U32 R126, RZ, RZ, R124 ;  /* 0x000000ffff7e9224 */ /* 0x001fe400078e007c */
[----:B------:R-:W-:-:S05]  /*5bf0*/  @!P1 IMAD.MOV.U32 R127, RZ, RZ, R131 ;  /* 0x000000ffff7f9224 */ /* 0x000fca00078e0083 */
[----:B------:R0:W5:Y:S01]  /*5c00*/  @!P1 LDG.E.U8 R211, desc[UR26][R126.64] ;  /* 0x0000001a7ed39981 */ /* 0x000162000c1e1100 */
[----:B------:R-:W-:Y:S01]  /*5c10*/  PRMT R213, RZ, 0x7610, R213 ;  /* 0x00007610ffd57816 */ /* 0x000fe200000000d5 */
[----:B0-----:R-:W-:Y:S02]  /*5c20*/  @!P5 IMAD.MOV.U32 R126, RZ, RZ, R146 ;  /* 0x000000ffff7ed224 */ /* 0x001fe400078e0092 */
[----:B------:R-:W-:-:S05]  /*5c30*/  @!P5 IMAD.MOV.U32 R127, RZ, RZ, R157 ;  /* 0x000000ffff7fd224 */ /* 0x000fca00078e009d */
[----:B------:R0:W5:Y:S01]  /*5c40*/  @!P5 LDG.E.U8 R218, desc[UR26][R126.64] ;  /* 0x0000001a7edad981 */ /* 0x000162000c1e1100 */
[----:B------:R-:W-:Y:S01]  /*5c50*/  PRMT R220, RZ, 0x7610, R220 ;  /* 0x00007610ffdc7816 */ /* 0x000fe200000000dc */
[----:B0-----:R-:W-:Y:S02]  /*5c60*/  @!P2 IMAD.MOV.U32 R126, RZ, RZ, R128 ;  /* 0x000000ffff7ea224 */ /* 0x001fe400078e0080 */
[----:B------:R-:W-:-:S05]  /*5c70*/  @!P2 IMAD.MOV.U32 R127, RZ, RZ, R133 ;  /* 0x000000ffff7fa224 */ /* 0x000fca00078e0085 */
[----:B------:R0:W5:Y:S02]  /*5c80*/  @!P2 LDG.E.U8 R213, desc[UR26][R126.64] ;  /* 0x0000001a7ed5a981 */ /* 0x000164000c1e1100 */
[----:B0-----:R-:W-:Y:S02]  /*5c90*/  @!P0 IMAD.MOV.U32 R126, RZ, RZ, R148 ;  /* 0x000000ffff7e8224 */ /* 0x001fe400078e0094 */
[----:B------:R-:W-:-:S05]  /*5ca0*/  @!P0 IMAD.MOV.U32 R127, RZ, RZ, R159 ;  /* 0x000000ffff7f8224 */ /* 0x000fca00078e009f */
[----:B------:R0:W5:Y:S01]  /*5cb0*/  @!P0 LDG.E.U8 R220, desc[UR26][R126.64] ;  /* 0x0000001a7edc8981 */ /* 0x000162000c1e1100 */
[----:B------:R-:W-:Y:S01]  /*5cc0*/  BAR.SYNC.DEFER_BLOCKING 0x0 ;  /* 0x0000000000007b1d */ /* 0x000fe20000010000 */
[----:B------:R-:W-:Y:S02]  /*5cd0*/  ISETP.GE.AND P1, PT, R4, UR29, PT ;  /* 0x0000001d04007c0c */ /* 0x000fe4000bf26270 */
[----:B------:R-:W-:Y:S02]  /*5ce0*/  PRMT R219, RZ, 0x7610, R219 ;  /* 0x00007610ffdb7816 */ /* 0x000fe400000000db */
[----:B------:R-:W-:-:S09]  /*5cf0*/  PRMT R221, RZ, 0x7610, R221 ;  /* 0x00007610ffdd7816 */ /* 0x000fd200000000dd */
[----:B0-----:R-:W-:Y:S02]  /*5d00*/  @!P1 IMAD.MOV.U32 R126, RZ, RZ, R132 ;  /* 0x000000ffff7e9224 */ /* 0x001fe400078e0084 */
[----:B------:R-:W-:Y:S01]  /*5d10*/  @!P1 IMAD.MOV.U32 R127, RZ, RZ, R141 ;  /* 0x000000ffff7f9224 */ /* 0x000fe200078e008d */
[----:B------:R-:W-:-:S04]  /*5d20*/  PRMT R223, RZ, 0x7610, R223 ;  /* 0x00007610ffdf7816 */ /* 0x000fc800000000df */
[----:B------:R0:W5:Y:S02]  /*5d30*/  @!P1 LDG.E.U8 R219, desc[UR26][R126.64] ;  /* 0x0000001a7edb9981 */ /* 0x000164000c1e1100 */
        /* <DEDUP_REMOVED lines=10> */
[----:B------:R0:W5:Y:S04]  /*5de0*/  @!P1 LDG.E.U8 R225, desc[UR26][R126.64] ;  /* 0x0000001a7ee19981 */ /* 0x000168000c1e1100 */
[----:B--2---:R1:W-:Y:S01]  /*5df0*/  STS.U8 [R67+UR13+0x2000], R229 ;  /* 0x002000e543007988 */ /* 0x0043e2000800000d */
[----:B0-----:R-:W-:Y:S02]  /*5e00*/  @!P1 IMAD.MOV.U32 R126, RZ, RZ, R158 ;  /* 0x000000ffff7e9224 */ /* 0x001fe400078e009e */
[----:B------:R-:W-:Y:S01]  /*5e10*/  @!P1 IMAD.MOV.U32 R127, RZ, RZ, R165 ;  /* 0x000000ffff7f9224 */ /* 0x000fe200078e00a5 */
[----:B-1----:R-:W-:-:S04]  /*5e20*/  PRMT R229, RZ, 0x7610, R229 ;  /* 0x00007610ffe57816 */ /* 0x002fc800000000e5 */
[----:B------:R0:W2:Y:S04]  /*5e30*/  @!P1 LDG.E.U8 R227, desc[UR26][R126.64] ;  /* 0x0000001a7ee39981 */ /* 0x0000a8000c1e1100 */
[----:B---3--:R1:W-:Y:S01]  /*5e40*/  STS.U8 [R67+UR13+0x2200], R231 ;  /* 0x002200e743007988 */ /* 0x0083e2000800000d */
[----:B0-----:R-:W-:Y:S02]  /*5e50*/  @!P1 IMAD.MOV.U32 R126, RZ, RZ, R164 ;  /* 0x000000ffff7e9224 */ /* 0x001fe400078e00a4 */
[----:B------:R-:W-:Y:S01]  /*5e60*/  @!P1 IMAD.MOV.U32 R127, RZ, RZ, R167 ;  /* 0x000000ffff7f9224 */ /* 0x000fe200078e00a7 */
[----:B-1----:R-:W-:-:S04]  /*5e70*/  PRMT R231, RZ, 0x7610, R231 ;  /* 0x00007610ffe77816 */ /* 0x002fc800000000e7 */
[----:B------:R0:W3:Y:S04]  /*5e80*/  @!P1 LDG.E.U8 R229, desc[UR26][R126.64] ;  /* 0x0000001a7ee59981 */ /* 0x0000e8000c1e1100 */
[----:B----4-:R1:W-:Y:S01]  /*5e90*/  STS.U8 [R67+UR13+0x2400], R233 ;  /* 0x002400e943007988 */ /* 0x0103e2000800000d */
[----:B0-----:R-:W-:Y:S02]  /*5ea0*/  @!P1 IMAD.MOV.U32 R126, RZ, RZ, R166 ;  /* 0x000000ffff7e9224 */ /* 0x001fe400078e00a6 */
[----:B------:R-:W-:Y:S01]  /*5eb0*/  @!P1 IMAD.MOV.U32 R127, RZ, RZ, R169 ;  /* 0x000000ffff7f9224 */ /* 0x000fe200078e00a9 */
[----:B-1----:R-:W-:-:S04]  /*5ec0*/  PRMT R233, RZ, 0x7610, R233 ;  /* 0x00007610ffe97816 */ /* 0x002fc800000000e9 */
[----:B------:R0:W4:Y:S04]  /*5ed0*/  @!P1 LDG.E.U8 R231, desc[UR26][R126.64] ;  /* 0x0000001a7ee79981 */ /* 0x000128000c1e1100 */
[----:B-----5:R1:W-:Y:S01]  /*5ee0*/  STS.U8 [R67+UR13+0x2600], R235 ;  /* 0x002600eb43007988 */ /* 0x0203e2000800000d */
[----:B0-----:R-:W-:Y:S02]  /*5ef0*/  @!P1 IMAD.MOV.U32 R126, RZ, RZ, R170 ;  /* 0x000000ffff7e9224 */ /* 0x001fe400078e00aa */
[----:B------:R-:W-:Y:S01]  /*5f00*/  @!P1 IMAD.MOV.U32 R127, RZ, RZ, R173 ;  /* 0x000000ffff7f9224 */ /* 0x000fe200078e00ad */
[----:B-1----:R-:W-:-:S04]  /*5f10*/  PRMT R235, RZ, 0x7610, R235 ;  /* 0x00007610ffeb7816 */ /* 0x002fc800000000eb */
[----:B------:R0:W5:Y:S04]  /*5f20*/  @!P1 LDG.E.U8 R233, desc[UR26][R126.64] ;  /* 0x0000001a7ee99981 */ /* 0x000168000c1e1100 */
[----:B------:R1:W-:Y:S01]  /*5f30*/  STS.U8 [R67+UR13+0x2800], R237 ;  /* 0x002800ed43007988 */ /* 0x0003e2000800000d */
[----:B0-----:R-:W-:Y:S02]  /*5f40*/  @!P1 IMAD.MOV.U32 R126, RZ, RZ, R174 ;  /* 0x000000ffff7e9224 */ /* 0x001fe400078e00ae */
[----:B------:R-:W-:Y:S01]  /*5f50*/  @!P1 IMAD.MOV.U32 R127, RZ, RZ, R177 ;  /* 0x000000ffff7f9224 */ /* 0x000fe200078e00b1 */
[----:B-1----:R-:W-:-:S04]  /*5f60*/  PRMT R237, RZ, 0x7610, R237 ;  /* 0x00007610ffed7816 */ /* 0x002fc800000000ed */
[----:B------:R0:W2:Y:S04]  /*5f70*/  @!P1 LDG.E.U8 R235, desc[UR26][R126.64] ;  /* 0x0000001a7eeb9981 */ /* 0x0000a8000c1e1100 */
        /* <DEDUP_REMOVED lines=54> */
[----:B------:R0:W2:Y:S01]  /*62e0*/  @!P1 LDG.E.U8 R248, desc[UR26][R126.64] ;  /* 0x0000001a7ef89981 */ /* 0x0000a2000c1e1100 */
[----:B------:R-:W-:Y:S02]  /*62f0*/  PRMT R222, RZ, 0x7610, R222 ;  /* 0x00007610ffde7816 */ /* 0x000fe400000000de */
[----:B------:R-:W-:Y:S02]  /*6300*/  PRMT R224, RZ, 0x7610, R224 ;  /* 0x00007610ffe07816 */ /* 0x000fe400000000e0 */
[----:B------:R-:W-:Y:S02]  /*6310*/  PRMT R226, RZ, 0x7610, R226 ;  /* 0x00007610ffe27816 */ /* 0x000fe400000000e2 */
[----:B------:R-:W-:Y:S02]  /*6320*/  PRMT R228, RZ, 0x7610, R228 ;  /* 0x00007610ffe47816 */ /* 0x000fe400000000e4 */
[----:B------:R-:W-:Y:S01]  /*6330*/  PRMT R230, RZ, 0x7610, R230 ;  /* 0x00007610ffe67816 */ /* 0x000fe200000000e6 */
[----:B0-----:R-:W-:Y:S01]  /*6340*/  @!P1 IMAD.MOV.U32 R126, RZ, RZ, R192 ;  /* 0x000000ffff7e9224 */ /* 0x001fe200078e00c0 */
[----:B------:R-:W-:Y:S01]  /*6350*/  PRMT R232, RZ, 0x7610, R232 ;  /* 0x00007610ffe87816 */ /* 0x000fe200000000e8 */
[----:B------:R-:W-:Y:S01]  /*6360*/  @!P1 IMAD.MOV.U32 R127, RZ, RZ, R195 ;  /* 0x000000ffff7f9224 */ /* 0x000fe200078e00c3 */
[----:B------:R-:W-:-:S02]  /*6370*/  PRMT R234, RZ, 0x7610, R234 ;  /* 0x00007610ffea7816 */ /* 0x000fc400000000ea */
[----:B------:R-:W-:Y:S01]  /*6380*/  PRMT R236, RZ, 0x7610, R236 ;  /* 0x00007610ffec7816 */ /* 0x000fe200000000ec */
[----:B------:R0:W-:Y:S01]  /*6390*/  STS.U8 [R200+UR13+0x2100], R250 ;  /* 0x002100fac8007988 */ /* 0x0001e2000800000d */
[----:B------:R-:W-:Y:S02]  /*63a0*/  PRMT R215, RZ, 0x7610, R215 ;  /* 0x00007610ffd77816 */ /* 0x000fe400000000d7 */
[----:B------:R-:W-:Y:S01]  /*63b0*/  PRMT R217, RZ, 0x7610, R217 ;  /* 0x00007610ffd97816 */ /* 0x000fe200000000d9 */
[----:B------:R1:W2:Y:S04]  /*63c0*/  @!P1 LDG.E.U8 R252, desc[UR26][R126.64] ;  /* 0x0000001a7efc9981 */ /* 0x0002a8000c1e1100 */
[----:B------:R-:W2:Y:S01]  /*63d0*/  @!P1 LDG.E.U8 R222, desc[UR26][R6.64] ;  /* 0x0000001a06de9981 */ /* 0x000ea2000c1e1100 */
[----:B0-----:R-:W-:-:S03]  /*63e0*/  PRMT R250, RZ, 0x7610, R250 ;  /* 0x00007610fffa7816 */ /* 0x001fc600000000fa */
[----:B------:R-:W3:Y:S01]  /*63f0*/  @!P1 LDG.E.U8 R224, desc[UR26][R8.64] ;  /* 0x0000001a08e09981 */ /* 0x000ee2000c1e1100 */
[----:B-1----:R-:W-:Y:S02]  /*6400*/  @!P1 IMAD.MOV.U32 R126, RZ, RZ, R196 ;  /* 0x000000ffff7e9224 */ /* 0x002fe400078e00c4 */
[----:B------:R-:W-:Y:S01]  /*6410*/  @!P1 IMAD.MOV.U32 R127, RZ, RZ, R199 ;  /* 0x000000ffff7f9224 */ /* 0x000fe200078e00c7 */
[----:B------:R-:W4:Y:S04]  /*6420*/  @!P1 LDG.E.U8 R226, desc[UR26][R10.64] ;  /* 0x0000001a0ae29981 */ /* 0x000f28000c1e1100 */
[----:B------:R-:W5:Y:S04]  /*6430*/  @!P1 LDG.E.U8 R228, desc[UR26][R68.64] ;  /* 0x0000001a44e49981 */ /* 0x000f68000c1e1100 */
[----:B------:R-:W5:Y:S04]  /*6440*/  @!P1 LDG.E.U8 R230, desc[UR26][R76.64] ;  /* 0x0000001a4ce69981 */ /* 0x000f68000c1e1100 */
[----:B------:R-:W5:Y:S04]  /*6450*/  @!P1 LDG.E.U8 R232, desc[UR26][R84.64] ;  /* 0x0000001a54e89981 */ /* 0x000f68000c1e1100 */
[----:B------:R-:W5:Y:S04]  /*6460*/  @!P1 LDG.E.U8 R234, desc[UR26][R92.64] ;  /* 0x0000001a5cea9981 */ /* 0x000f68000c1e1100 */
[----:B------:R-:W5:Y:S04]  /*6470*/  @!P1 LDG.E.U8 R236, desc[UR26][R100.64] ;  /* 0x0000001a64ec9981 */ /* 0x000f68000c1e1100 */
[----:B------:R-:W5:Y:S04]  /*6480*/  @!P1 LDG.E.U8 R215, desc[UR26][R108.64] ;  /* 0x0000001a6cd79981 */ /* 0x000f68000c1e1100 */
[----:B------:R-:W5:Y:S04]  /*6490*/  @!P1 LDG.E.U8 R217, desc[UR26][R114.64] ;  /* 0x0000001a72d99981 */ /* 0x000f68000c1e1100 */
[----:B------:R-:W5:Y:S04]  /*64a0*/  @!P1 LDG.E.U8 R250, desc[UR26][R126.64] ;  /* 0x0000001a7efa9981 */ /* 0x000f68000c1e1100 */
        /* <DEDUP_REMOVED lines=15> */
[----:B------:R-:W-:Y:S01]  /*65a0*/  ULEA UR15, UR30, UR13, 0x3 ;  /* 0x0000000d1e0f7291 */ /* 0x000fe2000f8e18ff */
[----:B------:R-:W-:-:S03]  /*65b0*/  UMOV UR4, UR5 ;  /* 0x0000000500047c82 */ /* 0x000fc60008000000 */
[----:B------:R-:W-:Y:S01]  /*65c0*/  UIADD3 UR15, UPT, UPT, UR15, 0x4000, URZ ;  /* 0x000040000f0f7890 */ /* 0x000fe2000fffe0ff */
[----:B--2---:R0:W-:Y:S04]  /*65d0*/  STS.U8 [R67+UR13+0x3000], R222 ;  /* 0x003000de43007988 */ /* 0x0041e8000800000d */
[----:B---3--:R0:W-:Y:S04]  /*65e0*/  STS.U8 [R67+UR13+0x3200], R224 ;  /* 0x003200e043007988 */ /* 0x0081e8000800000d */
        /* <DEDUP_REMOVED lines=31> */
[----:B-1----:R-:W1:Y:S02]  /*67e0*/  FENCE.VIEW.ASYNC.S ;  /* 0x00000000000073c6 */ /* 0x002e640000000000 */
[----:B-1----:R-:W-:Y:S06]  /*67f0*/  BAR.SYNC.DEFER_BLOCKING 0x0 ;  /* 0x0000000000007b1d */ /* 0x002fec0000010000 */
[----:B------:R-:W-:Y:S05]  /*6800*/  BRA.U UP1, `(.L_x_9) ;  /* 0x00000001013c7547 */ /* 0x000fea000b800000 */
[----:B------:R-:W-:Y:S01]  /*6810*/  UMOV UR20, UR6 ;  /* 0x0000000600147c82 */ /* 0x000fe20008000000 */
[----:B------:R-:W-:Y:S01]  /*6820*/  UMOV UR21, 0x80004020 ;  /* 0x8000402000157882 */ /* 0x000fe20000000000 */
[----:B------:R-:W-:Y:S01]  /*6830*/  UMOV UR22, UR8 ;  /* 0x0000000800167c82 */ /* 0x000fe20008000000 */
[----:B------:R-:W-:Y:S01]  /*6840*/  UMOV UR23, 0x80004020 ;  /* 0x8000402000177882 */ /* 0x000fe20000000000 */
[----:B------:R-:W-:Y:S01]  /*6850*/  UMOV UR24, 0x0 ;  /* 0x0000000000187882 */ /* 0x000fe20000000000 */
[----:B------:R-:W-:Y:S01]  /*6860*/  UMOV UR25, 0x4108010 ;  /* 0x0410801000197882 */ /* 0x000fe20000000000 */
[----:B------:R-:W-:Y:S01]  /*6870*/  UMOV UR10, UR15 ;  /* 0x0000000f000a7c82 */ /* 0x000fe20008000000 */
[----:B------:R-:W-:Y:S01]  /*6880*/  UMOV UR11, URZ ;  /* 0x000000ff000b7c82 */ /* 0x000fe20008000000 */
[----:B------:R-:W-:Y:S01]  /*6890*/  UMOV UR32, 0x0 ;  /* 0x0000000000207882 */ /* 0x000fe20000000000 */
[----:B------:R-:W-:Y:S01]  /*68a0*/  UMOV UR33, 0x4108010 ;  /* 0x0410801000217882 */ /* 0x000fe20000000000 */
[----:B------:R1:W-:Y:S01]  /*68b0*/  UTCQMMA gdesc[UR20], gdesc[UR22], tmem[UR12], tmem[UR24], idesc[UR25], UPT ;  /* 0x00ff1816140075ea */ /* 0x0003e2000b80030c */
[----:B------:R-:W-:Y:S01]  /*68c0*/  UMOV UR5, UR10 ;  /* 0x0000000a00057c82 */ /* 0x000fe20008000000 */
[----:B------:R1:W-:Y:S01]  /*68d0*/  UTCQMMA gdesc[UR16], gdesc[UR18], tmem[UR12], tmem[UR32], idesc[UR33], UPT ;  /* 0x00ff2012100075ea */ /* 0x0003e2000b80030c */
[----:B------:R1:W-:Y:S01]  /*68e0*/  UTCBAR [UR5], URZ ;  /* 0x000000ff050073e9 */ /* 0x0003e200080000ff */
[----:B------:R-:W-:-:S02]  /*68f0*/  NOP ;  /* 0x0000000000007918 */ /* 0x000fc40000000000 */
.L_x_9:
[----:B------:R-:W-:Y:S01]  /*6900*/  UIADD3 UR30, UPT, UPT, UR30, 0x1, URZ ;  /* 0x000000011e1e7890 */ /* 0x000fe2000fffe0ff */
[----:B------:R-:W-:Y:S01]  /*6910*/  IMAD.U32 R126, RZ, RZ, UR4 ;  /* 0x00000004ff7e7e24 */ /* 0x000fe2000f8e00ff */
[----:B------:R-:W-:Y:S02]  /*6920*/  UIADD3 UR28, UPT, UPT, UR28, -0x1, URZ ;  /* 0xffffffff1c1c7890 */ /* 0x000fe4000fffe0ff */
[----:B------:R-:W-:Y:S02]  /*6930*/  UISETP.GT.AND UP2, UPT, UR30, 0x1, UPT ;  /* 0x000000011e00788c */ /* 0x000fe4000bf44270 */
[----:B------:R-:W-:Y:S02]  /*6940*/  UIADD3 UR29, UPT, UPT, UR29, -0x40, URZ ;  /* 0xffffffc01d1d7890 */ /* 0x000fe4000fffe0ff */
[----:B-1----:R-:W-:Y:S02]  /*6950*/  USEL UR5, URZ, 0x1, !UP2 ;  /* 0x00000001ff057887 */ /* 0x002fe4000d000000 */
[----:B------:R-:W-:-:S02]  /*6960*/  USEL UR30, UR30, URZ, !UP2 ;  /* 0x000000ff1e1e7287 */ /* 0x000fc4000d000000 */
[----:B------:R-:W-:Y:S02]  /*6970*/  UISETP.NE.U32.AND UP2, UPT, UR28, URZ, UPT ;  /* 0x000000ff1c00728c */ /* 0x000fe4000bf45070 */
[----:B------:R-:W-:-:S07]  /*6980*/  ULOP3.LUT UR5, UR4, UR5, URZ, 0x3c, !UPT ;  /* 0x0000000504057292 */ /* 0x000fce000f8e3cff */
[----:B------:R-:W-:Y:S05]  /*6990*/  BRA.U UP2, `(.L_x_10) ;  /* 0xffffffe102c47547 */ /* 0x000fea000b83ffff */
.L_x_7:
[----:B------:R-:W-:-:S09]  /*69a0*/  UISETP.GE.AND UP1, UPT, UR31, 0x40, UPT ;  /* 0x000000401f00788c */ /* 0x000fd2000bf26270 */
[----:B------:R-:W-:Y:S05]  /*69b0*/  BRA.U !UP1, `(.L_x_11) ;  /* 0x0000000109107547 */ /* 0x000fea000b800000 */
[----:B------:R-:W-:-:S06]  /*69c0*/  USHF.L.U32 UR4, UR4, 0x1f, URZ ;  /* 0x0000001f04047899 */ /* 0x000fcc00080006ff */
[----:B------:R-:W-:-:S04]  /*69d0*/  IMAD.U32 R4, RZ, RZ, UR4 ;  /* 0x00000004ff047e24 */ /* 0x000fc8000f8e00ff */
[----:B------:R-:W2:Y:S02]  /*69e0*/  SYNCS.PHASECHK.TRANS64.TRYWAIT P0, [UR15], R4 ;  /* 0x00000004ff0075a7 */ /* 0x000ea4000800110f */
[----:B--2---:R-:W-:Y:S05]  /*69f0*/  @!P0 BRA `(.L_x_12) ;  /* 0x00000014008c8947 */ /* 0x004fea0003800000 */
.L_x_11:
[----:B------:R-:W-:Y:S01]  /*6a00*/  BAR.SYNC.DEFER_BLOCKING 0x0 ;  /* 0x0000000000007b1d */ /* 0x000fe20000010000 */
[C---:B------:R-:W-:Y:S01]  /*6a10*/  IMAD.SHL.U32 R68, R0.reuse, 0x10, RZ ;  /* 0x0000001000447824 */ /* 0x040fe200078e00ff */
[----:B01----:R-:W-:Y:S01]  /*6a20*/  LEA R67, R67, UR13, 0x4 ;  /* 0x0000000d43437c11 */ /* 0x003fe2000f8e20ff */
[C---:B------:R-:W-:Y:S02]  /*6a30*/  IMAD.SHL.U32 R69, R0.reuse, 0x80, RZ ;  /* 0x0000008000457824 */ /* 0x040fe400078e00ff */
[----:B------:R-:W-:Y:S01]  /*6a40*/  IMAD.SHL.U32 R0, R0, 0x8, RZ ;  /* 0x0000000800007824 */ /* 0x000fe200078e00ff */
[----:B------:R-:W-:Y:S01]  /*6a50*/  LOP3.LUT R68, R68, 0xf0, RZ, 0xc0, !PT ;  /* 0x000000f044447812 */ /* 0x000fe200078ec0ff */
[----:B------:R-:W0:Y:S01]  /*6a60*/  LDCU UR4, c[0x0][0x3b4] ;  /* 0x00007680ff0477ac */ /* 0x000e220008000800 */
[----:B------:R-:W-:Y:S02]  /*6a70*/  LOP3.LUT R69, R69, 0x800, RZ, 0xc0, !PT ;  /* 0x0000080045457812 */ /* 0x000fe400078ec0ff */
[----:B------:R-:W-:Y:S01]  /*6a80*/  LOP3.LUT R0, R0, 0x300, RZ, 0xc0, !PT ;  /* 0x0000030000007812 */ /* 0x000fe200078ec0ff */
[----:B------:R-:W1:Y:S01]  /*6a90*/  LDCU.128 UR8, c[0x0][0x390] ;  /* 0x00007200ff0877ac */ /* 0x000e620008000c00 */
[----:B------:R-:W-:-:S05]  /*6aa0*/  IADD3 R69, PT, PT, R68, UR13, R69 ;  /* 0x0000000d44457c10 */ /* 0x000fca000fffe045 */
[----:B------:R-:W-:Y:S01]  /*6ab0*/  IMAD.IADD R69, R0, 0x1, R69 ;  /* 0x0000000100457824 */ /* 0x000fe200078e0245 */
[----:B------:R-:W2:Y:S02]  /*6ac0*/  @!P4 SYNCS.CCTL.IV [UR13+0x4000] ;  /* 0x00400000ff00c9b1 */ /* 0x000ea4000800000d */
[----:B--2---:R-:W-:Y:S01]  /*6ad0*/  BAR.SYNC.DEFER_BLOCKING 0x0 ;  /* 0x0000000000007b1d */ /* 0x004fe20000010000 */
[----:B-1----:R-:W-:-:S05]  /*6ae0*/  ISETP.GE.AND P0, PT, R61, UR10, PT ;  /* 0x0000000a3d007c0c */ /* 0x002fca000bf06270 */
[----:B------:R-:W-:Y:S01]  /*6af0*/  LDTM.16dp32bit_t0_t15.x32 R4, tmem[UR14] ;  /* 0x0000000e000479ee */ /* 0x000fe20008a80000 */
[----:B------:R-:W1:Y:S01]  /*6b00*/  LDTM.16dp32bit_t16_t31.x32 R4, tmem[UR14+0x20] ;  /* 0x0000200e000479ee */ /* 0x000e620008aa0000 */
[----:B------:R-:W-:Y:S02]  /*6b10*/  ISETP.LT.AND P2, PT, R2, UR11, !P0 ;  /* 0x0000000b02007c0c */ /* 0x000fe4000c741270 */
[----:B------:R-:W-:Y:S02]  /*6b20*/  ISETP.LT.AND P5, PT, R3, UR11, !P0 ;  /* 0x0000000b03007c0c */ /* 0x000fe4000c7a1270 */
[----:B------:R-:W-:Y:S01]  /*6b30*/  ISETP.LT.AND P3, PT, R37, UR11, !P0 ;  /* 0x0000000b25007c0c */ /* 0x000fe2000c761270 */
[----:B------:R-:W2:Y:S01]  /*6b40*/  @!P4 SYNCS.CCTL.IV [UR13+0x4008] ;  /* 0x00400800ff00c9b1 */ /* 0x000ea2000800000d */
[----:B------:R-:W-:Y:S01]  /*6b50*/  NOP ;  /* 0x0000000000007918 */ /* 0x000fe20000000000 */
[----:B------:R-:W-:Y:S02]  /*6b60*/  ISETP.LT.AND P4, PT, R36, UR11, !P0 ;  /* 0x0000000b24007c0c */ /* 0x000fe4000c781270 */
[----:B-1----:R-:W-:-:S02]  /*6b70*/  F2FP.SATFINITE.E4M3.F32.PACK_AB_MERGE_C R4, R5, R4, RZ ;  /* 0x000000040504723e */ /* 0x002fc400048070ff */
[----:B------:R-:W-:Y:S02]  /*6b80*/  F2FP.SATFINITE.E4M3.F32.PACK_AB_MERGE_C R6, R7, R6, RZ ;  /* 0x000000060706723e */ /* 0x000fe400048070ff */
[----:B------:R-:W-:Y:S02]  /*6b90*/  F2FP.SATFINITE.E4M3.F32.PACK_AB_MERGE_C R8, R9, R8, RZ ;  /* 0x000000080908723e */ /* 0x000fe400048070ff */
[----:B------:R-:W-:Y:S02]  /*6ba0*/  F2FP.SATFINITE.E4M3.F32.PACK_AB_MERGE_C R12, R13, R12, RZ ;  /* 0x0000000c0d0c723e */ /* 0x000fe400048070ff */
[----:B------:R-:W-:Y:S02]  /*6bb0*/  F2FP.SATFINITE.E4M3.F32.PACK_AB_MERGE_C R14, R15, R14, RZ ;  /* 0x0000000e0f0e723e */ /* 0x000fe400048070ff */
[----:B------:R-:W-:Y:S02]  /*6bc0*/  F2FP.SATFINITE.E4M3.F32.PACK_AB_MERGE_C R16, R17, R16, RZ ;  /* 0x000000101110723e */ /* 0x000fe400048070ff */
[----:B------:R-:W-:-:S02]  /*6bd0*/  F2FP.SATFINITE.E4M3.F32.PACK_AB_MERGE_C R20, R21, R20, RZ ;  /* 0x000000141514723e */ /* 0x000fc400048070ff */
[----:B------:R-:W-:Y:S02]  /*6be0*/  F2FP.SATFINITE.E4M3.F32.PACK_AB_MERGE_C R22, R23, R22, RZ ;  /* 0x000000161716723e */ /* 0x000fe400048070ff */
[----:B------:R-:W-:Y:S02]  /*6bf0*/  F2FP.SATFINITE.E4M3.F32.PACK_AB_MERGE_C R24, R25, R24, RZ ;  /* 0x000000181918723e */ /* 0x000fe400048070ff */
[----:B------:R-:W-:Y:S02]  /*6c00*/  F2FP.SATFINITE.E4M3.F32.PACK_AB_MERGE_C R28, R29, R28, RZ ;  /* 0x0000001c1d1c723e */ /* 0x000fe400048070ff */
[----:B------:R-:W-:Y:S01]  /*6c10*/  F2FP.SATFINITE.E4M3.F32.PACK_AB_MERGE_C R30, R31, R30, RZ ;  /* 0x0000001e1f1e723e */ /* 0x000fe200048070ff */
[----:B------:R-:W1:Y:S01]  /*6c20*/  LDC R29, c[0x0][0x3b8] ;  /* 0x0000ee00ff1d7b82 */ /* 0x000e620000000800 */
[----:B------:R-:W-:Y:S02]  /*6c30*/  F2FP.SATFINITE.E4M3.F32.PACK_AB_MERGE_C R32, R33, R32, RZ ;  /* 0x000000202120723e */ /* 0x000fe400048070ff */
[----:B------:R-:W-:-:S02]  /*6c40*/  F2FP.SATFINITE.E4M3.F32.PACK_AB_MERGE_C R18, R19, R18, RZ ;  /* 0x000000121312723e */ /* 0x000fc400048070ff */
[----:B------:R-:W-:Y:S02]  /*6c50*/  LOP3.LUT R17, R4, 0xffff, RZ, 0xc0, !PT ;  /* 0x0000ffff04117812 */ /* 0x000fe400078ec0ff */
[----:B------:R-:W-:Y:S02]  /*6c60*/  LOP3.LUT R68, R6, 0xffff, RZ, 0xc0, !PT ;  /* 0x0000ffff06447812 */ /* 0x000fe400078ec0ff */
[----:B------:R-:W-:Y:S02]  /*6c70*/  LOP3.LUT R70, R8, 0xffff, RZ, 0xc0, !PT ;  /* 0x0000ffff08467812 */ /* 0x000fe400078ec0ff */
[----:B------:R-:W-:Y:S02]  /*6c80*/  LOP3.LUT R12, R12, 0xffff, RZ, 0xc0, !PT ;  /* 0x0000ffff0c0c7812 */ /* 0x000fe400078ec0ff */
[----:B------:R-:W-:Y:S02]  /*6c90*/  LOP3.LUT R19, R14, 0xffff, RZ, 0xc0, !PT ;  /* 0x0000ffff0e137812 */ /* 0x000fe400078ec0ff */
[----:B------:R-:W-:-:S02]  /*6ca0*/  LOP3.LUT R16, R16, 0xffff, RZ, 0xc0, !PT ;  /* 0x0000ffff10107812 */ /* 0x000fc400078ec0ff */
[----:B------:R-:W-:Y:S02]  /*6cb0*/  LOP3.LUT R20, R20, 0xffff, RZ, 0xc0, !PT ;  /* 0x0000ffff14147812 */ /* 0x000fe400078ec0ff */
[----:B------:R-:W-:Y:S02]  /*6cc0*/  LOP3.LUT R21, R22, 0xffff, RZ, 0xc0, !PT ;  /* 0x0000ffff16157812 */ /* 0x000fe400078ec0ff */
[----:B------:R-:W-:Y:S02]  /*6cd0*/  LOP3.LUT R24, R24, 0xffff, RZ, 0xc0, !PT ;  /* 0x0000ffff18187812 */ /* 0x000fe400078ec0ff */
[----:B------:R-:W-:Y:S02]  /*6ce0*/  LOP3.LUT R28, R28, 0xffff, RZ, 0xc0, !PT ;  /* 0x0000ffff1c1c7812 */ /* 0x000fe400078ec0ff */
[----:B------:R-:W-:Y:S02]  /*6cf0*/  LOP3.LUT R23, R30, 0xffff, RZ, 0xc0, !PT ;  /* 0x0000ffff1e177812 */ /* 0x000fe400078ec0ff */
[----:B------:R-:W-:-:S02]  /*6d00*/  LOP3.LUT R32, R32, 0xffff, RZ, 0xc0, !PT ;  /* 0x0000ffff20207812 */ /* 0x000fc400078ec0ff */
[----:B------:R-:W-:Y:S02]  /*6d10*/  F2FP.SATFINITE.E4M3.F32.PACK_AB_MERGE_C R10, R11, R10, RZ ;  /* 0x0000000a0b0a723e */ /* 0x000fe400048070ff */
[--C-:B------:R-:W-:Y:S02]  /*6d20*/  PRMT R0, R70, 0x3340, R1.reuse ;  /* 0x0000334046007816 */ /* 0x100fe40000000001 */
[--C-:B------:R-:W-:Y:S02]  /*6d30*/  PRMT R4, R16, 0x3340, R1.reuse ;  /* 0x0000334010047816 */ /* 0x100fe40000000001 */
[--C-:B------:R-:W-:Y:S02]  /*6d40*/  PRMT R6, R24, 0x3340, R1.reuse ;  /* 0x0000334018067816 */ /* 0x100fe40000000001 */
[----:B------:R-:W-:Y:S02]  /*6d50*/  PRMT R8, R32, 0x3340, R1 ;  /* 0x0000334020087816 */ /* 0x000fe40000000001 */
[----:B------:R-:W-:-:S02]  /*6d60*/  PRMT R5, R17, 0x3340, R68 ;  /* 0x0000334011057816 */ /* 0x000fc40000000044 */
[----:B------:R-:W-:Y:S02]  /*6d70*/  PRMT R7, R12, 0x3340, R19 ;  /* 0x000033400c077816 */ /* 0x000fe40000000013 */
[----:B------:R-:W-:Y:S02]  /*6d80*/  PRMT R11, R20, 0x3340, R21 ;  /* 0x00003340140b7816 */ /* 0x000fe40000000015 */
[----:B------:R-:W-:Y:S02]  /*6d90*/  PRMT R15, R28, 0x3340, R23 ;  /* 0x000033401c0f7816 */ /* 0x000fe40000000017 */
[----:B------:R-:W-:Y:S02]  /*6da0*/  PRMT R9, R5, 0x5410, R0 ;  /* 0x0000541005097816 */ /* 0x000fe40000000000 */
[----:B------:R-:W-:Y:S02]  /*6db0*/  PRMT R13, R7, 0x5410, R4 ;  /* 0x00005410070d7816 */ /* 0x000fe40000000004 */
[----:B------:R-:W-:-:S02]  /*6dc0*/  PRMT R11, R11, 0x5410, R6 ;  /* 0x000054100b0b7816 */ /* 0x000fc40000000006 */
[----:B------:R-:W-:Y:S02]  /*6dd0*/  PRMT R15, R15, 0x5410, R8 ;  /* 0x000054100f0f7816 */ /* 0x000fe40000000008 */
[----:B------:R-:W-:Y:S02]  /*6de0*/  SHF.R.U32.HI R0, RZ, 0x8, R17 ;  /* 0x00000008ff007819 */ /* 0x000fe40000011611 */
[----:B------:R-:W-:Y:S02]  /*6df0*/  SHF.R.U32.HI R4, RZ, 0x8, R68 ;  /* 0x00000008ff047819 */ /* 0x000fe40000011644 */
[----:B------:R-:W-:Y:S02]  /*6e00*/  SHF.R.U32.HI R5, RZ, 0x8, R70 ;  /* 0x00000008ff057819 */ /* 0x000fe40000011646 */
[----:B------:R-:W-:Y:S02]  /*6e10*/  SHF.R.U32.HI R6, RZ, 0x8, R12 ;  /* 0x00000008ff067819 */ /* 0x000fe4000001160c */
[----:B------:R-:W-:-:S02]  /*6e20*/  SHF.R.U32.HI R7, RZ, 0x8, R19 ;  /* 0x00000008ff077819 */ /* 0x000fc40000011613 */
[----:B------:R-:W-:Y:S02]  /*6e30*/  SHF.R.U32.HI R8, RZ, 0x8, R16 ;  /* 0x00000008ff087819 */ /* 0x000fe40000011610 */
[----:B------:R-:W-:Y:S02]  /*6e40*/  LOP3.LUT R17, R0, 0xffff, RZ, 0xc0, !PT ;  /* 0x0000ffff00117812 */ /* 0x000fe400078ec0ff */
[----:B------:R-:W-:Y:S02]  /*6e50*/  LOP3.LUT R4, R4, 0xffff, RZ, 0xc0, !PT ;  /* 0x0000ffff04047812 */ /* 0x000fe400078ec0ff */
[----:B------:R-:W-:Y:S02]  /*6e60*/  LOP3.LUT R5, R5, 0xffff, RZ, 0xc0, !PT ;  /* 0x0000ffff05057812 */ /* 0x000fe400078ec0ff */
[----:B------:R-:W-:Y:S02]  /*6e70*/  LOP3.LUT R6, R6, 0xffff, RZ, 0xc0, !PT ;  /* 0x0000ffff06067812 */ /* 0x000fe400078ec0ff */
[----:B------:R-:W-:-:S02]  /*6e80*/  LOP3.LUT R7, R7, 0xffff, RZ, 0xc0, !PT ;  /* 0x0000ffff07077812 */ /* 0x000fc400078ec0ff */
[----:B------:R-:W-:Y:S02]  /*6e90*/  LOP3.LUT R8, R8, 0xffff, RZ, 0xc0, !PT ;  /* 0x0000ffff08087812 */ /* 0x000fe400078ec0ff */
[----:B------:R-:W-:Y:S02]  /*6ea0*/  PRMT R17, R17, 0x3340, R4 ;  /* 0x0000334011117816 */ /* 0x000fe40000000004 */
[----:B------:R-:W-:Y:S02]  /*6eb0*/  PRMT R12, R5, 0x3340, R2 ;  /* 0x00003340050c7816 */ /* 0x000fe40000000002 */
[----:B------:R-:W-:Y:S02]  /*6ec0*/  PRMT R19, R6, 0x3340, R7 ;  /* 0x0000334006137816 */ /* 0x000fe40000000007 */
[----:B------:R-:W-:Y:S02]  /*6ed0*/  PRMT R14, R8, 0x3340, R1 ;  /* 0x00003340080e7816 */ /* 0x000fe40000000001 */
[----:B------:R-:W-:-:S02]  /*6ee0*/  SHF.R.U32.HI R0, RZ, 0x8, R20 ;  /* 0x00000008ff007819 */ /* 0x000fc40000011614 */
[----:B------:R-:W-:Y:S02]  /*6ef0*/  SHF.R.U32.HI R4, RZ, 0x8, R21 ;  /* 0x00000008ff047819 */ /* 0x000fe40000011615 */
[----:B------:R-:W-:Y:S02]  /*6f00*/  SHF.R.U32.HI R5, RZ, 0x8, R24 ;  /* 0x00000008ff057819 */ /* 0x000fe40000011618 */
[----:B------:R-:W-:Y:S02]  /*6f10*/  SHF.R.U32.HI R6, RZ, 0x8, R28 ;  /* 0x00000008ff067819 */ /* 0x000fe4000001161c */
[----:B------:R-:W-:Y:S02]  /*6f20*/  SHF.R.U32.HI R7, RZ, 0x8, R23 ;  /* 0x00000008ff077819 */ /* 0x000fe40000011617 */
[----:B------:R-:W-:Y:S02]  /*6f30*/  SHF.R.U32.HI R8, RZ, 0x8, R32 ;  /* 0x00000008ff087819 */ /* 0x000fe40000011620 */
[----:B------:R-:W-:Y:S01]  /*6f40*/  LOP3.LUT R21, R0, 0xffff, RZ, 0xc0, !PT ;  /* 0x0000ffff00157812 */ /* 0x000fe200078ec0ff */
[----:B0-----:R-:W-:Y:S01]  /*6f50*/  IMAD R0, R61, UR4, RZ ;  /* 0x000000043d007c24 */ /* 0x001fe2000f8e02ff */
[----:B------:R-:W-:-:S02]  /*6f60*/  LOP3.LUT R4, R4, 0xffff, RZ, 0xc0, !PT ;  /* 0x0000ffff04047812 */ /* 0x000fc400078ec0ff */
[----:B------:R-:W-:Y:S02]  /*6f70*/  LOP3.LUT R5, R5, 0xffff, RZ, 0xc0, !PT ;  /* 0x0000ffff05057812 */ /* 0x000fe400078ec0ff */
[----:B------:R-:W-:Y:S02]  /*6f80*/  LOP3.LUT R8, R8, 0xffff, RZ, 0xc0, !PT ;  /* 0x0000ffff08087812 */ /* 0x000fe400078ec0ff */
[----:B------:R-:W-:Y:S02]  /*6f90*/  LOP3.LUT R7, R7, 0xffff, RZ, 0xc0, !PT ;  /* 0x0000ffff07077812 */ /* 0x000fe400078ec0ff */
[----:B------:R-:W-:Y:S02]  /*6fa0*/  LOP3.LUT R6, R6, 0xffff, RZ, 0xc0, !PT ;  /* 0x0000ffff06067812 */ /* 0x000fe400078ec0ff */
[----:B------:R-:W-:Y:S02]  /*6fb0*/  F2FP.SATFINITE.E4M3.F32.PACK_AB_MERGE_C R26, R27, R26, RZ ;  /* 0x0000001a1b1a723e */ /* 0x000fe400048070ff */
[----:B------:R-:W-:-:S02]  /*6fc0*/  F2FP.SATFINITE.E4M3.F32.PACK_AB_MERGE_C R34, R35, R34, RZ ;  /* 0x000000222322723e */ /* 0x000fc400048070ff */
[----:B------:R-:W-:Y:S02]  /*6fd0*/  PRMT R4, R21, 0x3340, R4 ;  /* 0x0000334015047816 */ /* 0x000fe40000000004 */
[----:B------:R-:W-:Y:S02]  /*6fe0*/  PRMT R5, R5, 0x3340, R2 ;  /* 0x0000334005057816 */ /* 0x000fe40000000002 */
[----:B------:R-:W-:Y:S02]  /*6ff0*/  PRMT R8, R8, 0x3340, R1 ;  /* 0x0000334008087816 */ /* 0x000fe40000000001 */
[----:B------:R-:W-:Y:S02]  /*7000*/  PRMT R7, R6, 0x3340, R7 ;  /* 0x0000334006077816 */ /* 0x000fe40000000007 */
[----:B------:R-:W-:Y:S02]  /*7010*/  LOP3.LUT R26, R26, 0xffff, RZ, 0xc0, !PT ;  /* 0x0000ffff1a1a7812 */ /* 0x000fe400078ec0ff */
[----:B------:R-:W-:-:S02]  /*7020*/  PRMT R17, R17, 0x5410, R12 ;  /* 0x0000541011117816 */ /* 0x000fc4000000000c */
[----:B------:R-:W-:Y:S02]  /*7030*/  PRMT R19, R19, 0x5410, R14 ;  /* 0x0000541013137816 */ /* 0x000fe4000000000e */
[----:B------:R-:W-:Y:S02]  /*7040*/  LOP3.LUT R10, R10, 0xffff, RZ, 0xc0, !PT ;  /* 0x0000ffff0a0a7812 */ /* 0x000fe400078ec0ff */
[----:B------:R-:W-:Y:S02]  /*7050*/  PRMT R5, R4, 0x5410, R5 ;  /* 0x0000541004057816 */ /* 0x000fe40000000005 */
[----:B------:R-:W-:Y:S02]  /*7060*/  PRMT R7, R7, 0x5410, R8 ;  /* 0x0000541007077816 */ /* 0x000fe40000000008 */
[----:B------:R-:W-:Y:S02]  /*7070*/  LOP3.LUT R18, R18, 0xffff, RZ, 0xc0, !PT ;  /* 0x0000ffff12127812 */ /* 0x000fe400078ec0ff */
[----:B------:R-:W-:-:S02]  /*7080*/  LOP3.LUT R34, R34, 0xffff, RZ, 0xc0, !PT ;  /* 0x0000ffff22227812 */ /* 0x000fc400078ec0ff */
[----:B------:R-:W-:Y:S02]  /*7090*/  PRMT R14, R11, 0x4210, R26 ;  /* 0x000042100b0e7816 */ /* 0x000fe4000000001a */
[--C-:B------:R-:W-:Y:S01]  /*70a0*/  PRMT R12, R9, 0x4210, R10.reuse ;  /* 0x00004210090c7816 */ /* 0x100fe2000000000a */
[----:B-1----:R-:W-:Y:S01]  /*70b0*/  IMAD R9, R2, R29, RZ ;  /* 0x0000001d02097224 */ /* 0x002fe200078e02ff */
[----:B------:R-:W-:Y:S02]  /*70c0*/  PRMT R24, R17, 0x5210, R10 ;  /* 0x0000521011187816 */ /* 0x000fe4000000000a */
[--C-:B------:R-:W-:Y:S01]  /*70d0*/  PRMT R13, R13, 0x4210, R18.reuse ;  /* 0x000042100d0d7816 */ /* 0x100fe20000000012 */
[----:B------:R-:W-:Y:S01]  /*70e0*/  IMAD R10, R29, 0x2, R9 ;  /* 0x000000021d0a7824 */ /* 0x000fe200078e0209 */
[----:B------:R-:W-:Y:S02]  /*70f0*/  PRMT R25, R19, 0x5210, R18 ;  /* 0x0000521013197816 */ /* 0x000fe40000000012 */
[----:B------:R-:W-:-:S02]  /*7100*/  PRMT R26, R5, 0x5210, R26 ;  /* 0x00005210051a7816 */ /* 0x000fc4000000001a */
[--C-:B------:R-:W-:Y:S02]  /*7110*/  PRMT R15, R15, 0x4210, R34.reuse ;  /* 0x000042100f0f7816 */ /* 0x100fe40000000022 */
[----:B------:R-:W-:Y:S02]  /*7120*/  PRMT R27, R7, 0x5210, R34 ;  /* 0x00005210071b7816 */ /* 0x000fe40000000022 */
[----:B------:R-:W-:Y:S01]  /*7130*/  IADD3 R23, P1, PT, R0, UR8, RZ ;  /* 0x0000000800177c10 */ /* 0x000fe2000ff3e0ff */
[----:B--2---:R-:W-:Y:S03]  /*7140*/  STS.128 [R69], R12 ;  /* 0x0000000c45007388 */ /* 0x004fe60000000c00 */
[-C--:B------:R-:W-:Y:S01]  /*7150*/  IADD3 R8, P6, PT, R10, R23.reuse, RZ ;  /* 0x000000170a087210 */ /* 0x080fe20007fde0ff */
[----:B------:R0:W-:Y:S01]  /*7160*/  STS.128 [R69+0x400], R24 ;  /* 0x0004001845007388 */ /* 0x0001e20000000c00 */
[----:B------:R-:W-:Y:S01]  /*7170*/  BAR.SYNC.DEFER_BLOCKING 0x0 ;  /* 0x0000000000007b1d */ /* 0x000fe20000010000 */
[----:B0-----:R-:W-:Y:S01]  /*7180*/  LEA.HI.X.SX32 R25, R0, UR9, 0x1, P1 ;  /* 0x0000000900197c11 */ /* 0x001fe200088f0eff */
[----:B------:R-:W-:Y:S01]  /*7190*/  IMAD R0, R29, 0x2, R10 ;  /* 0x000000021d007824 */ /* 0x000fe200078e020a */
[----:B------:R-:W-:-:S03]  /*71a0*/  IADD3 R2, P1, PT, R9, R23, RZ ;  /* 0x0000001709027210 */ /* 0x000fc60007f3e0ff */
[----:B------:R-:W-:Y:S01]  /*71b0*/  IMAD R13, R29, 0x2, R0 ;  /* 0x000000021d0d7824 */ /* 0x000fe200078e0200 */
[-C--:B------:R-:W-:Y:S02]  /*71c0*/  LEA.HI.X.SX32 R3, R9, R25.reuse, 0x1, P1 ;  /* 0x0000001909037211 */ /* 0x080fe400008f0eff */
[----:B------:R-:W-:Y:S02]  /*71d0*/  LEA.HI.X.SX32 R9, R10, R25, 0x1, P6 ;  /* 0x000000190a097211 */ /* 0x000fe400030f0eff */
[----:B------:R-:W-:Y:S01]  /*71e0*/  IADD3 R10, P6, PT, R0, R23, RZ ;  /* 0x00000017000a7210 */ /* 0x000fe20007fde0ff */
[----:B------:R-:W0:Y:S01]  /*71f0*/  LDS.128 R4, [R67] ;  /* 0x0000000043047984 */ /* 0x000e220000000c00 */
[----:B------:R-:W-:Y:S02]  /*7200*/  ISETP.LT.AND P1, PT, R38, UR11, !P0 ;  /* 0x0000000b26007c0c */ /* 0x000fe4000c721270 */
[----:B------:R-:W-:Y:S01]  /*7210*/  LEA.HI.X.SX32 R11, R0, R25, 0x1, P6 ;  /* 0x00000019000b7211 */ /* 0x000fe200030f0eff */
[----:B------:R-:W-:Y:S01]  /*7220*/  IMAD R0, R29, 0x2, R13 ;  /* 0x000000021d007824 */ /* 0x000fe200078e020d */
[----:B------:R-:W-:-:S04]  /*7230*/  IADD3 R12, P6, PT, R13, R23, RZ ;  /* 0x000000170d0c7210 */ /* 0x000fc80007fde0ff */
[----:B------:R-:W-:Y:S02]  /*7240*/  LEA.HI.X.SX32 R13, R13, R25, 0x1, P6 ;  /* 0x000000190d0d7211 */ /* 0x000fe400030f0eff */
[C---:B0-----:R-:W-:Y:S02]  /*7250*/  PRMT R17, R4.reuse, 0x7770, RZ ;  /* 0x0000777004117816 */ /* 0x041fe400000000ff */
[C---:B------:R-:W-:Y:S02]  /*7260*/  PRMT R15, R4.reuse, 0x7771, RZ ;  /* 0x00007771040f7816 */ /* 0x040fe400000000ff */
[----:B------:R-:W-:Y:S01]  /*7270*/  PRMT R19, R4, 0x7772, RZ ;  /* 0x0000777204137816 */ /* 0x000fe200000000ff */
[----:B------:R0:W-:Y:S01]  /*7280*/  @P2 STG.E.U8 desc[UR26][R2.64], R17 ;  /* 0x0000001102002986 */ /* 0x0001e2000c10111a */
[----:B------:R-:W-:Y:S02]  /*7290*/  ISETP.LT.AND P2, PT, R39, UR11, !P0 ;  /* 0x0000000b27007c0c */ /* 0x000fe4000c741270 */
[----:B------:R-:W-:Y:S01]  /*72a0*/  PRMT R21, R6, 0x7771, RZ ;  /* 0x0000777106157816 */ /* 0x000fe200000000ff */
[----:B------:R1:W-:Y:S01]  /*72b0*/  @P5 STG.E.U8 desc[UR26][R8.64], R15 ;  /* 0x0000000f08005986 */ /* 0x0003e2000c10111a */
[----:B------:R-:W-:-:S03]  /*72c0*/  ISETP.LT.AND P5, PT, R40, UR11, !P0 ;  /* 0x0000000b28007c0c */ /* 0x000fc6000c7a1270 */
[----:B------:R2:W-:Y:S01]  /*72d0*/  @P4 STG.E.U8 desc[UR26][R10.64], R19 ;  /* 0x000000130a004986 */ /* 0x0005e2000c10111a */
[----:B------:R-:W-:Y:S02]  /*72e0*/  ISETP.LT.AND P4, PT, R41, UR11, !P0 ;  /* 0x0000000b29007c0c */ /* 0x000fe4000c781270 */
[----:B0-----:R-:W-:Y:S01]  /*72f0*/  PRMT R17, R4, 0x7773, RZ ;  /* 0x0000777304117816 */ /* 0x001fe200000000ff */
[----:B------:R-:W-:Y:S01]  /*7300*/  IMAD R4, R29, 0x2, R0 ;  /* 0x000000021d047824 */ /* 0x000fe200078e0200 */
[C---:B------:R-:W-:Y:S02]  /*7310*/  IADD3 R2, P6, PT, R0.reuse, R23, RZ ;  /* 0x0000001700027210 */ /* 0x040fe40007fde0ff */
[----:B-1----:R-:W-:Y:S01]  /*7320*/  PRMT R15, R5, 0x7770, RZ ;  /* 0x00007770050f7816 */ /* 0x002fe200000000ff */
[----:B------:R0:W-:Y:S01]  /*7330*/  @P3 STG.E.U8 desc[UR26][R12.64], R17 ;  /* 0x000000110c003986 */ /* 0x0001e2000c10111a */
[----:B------:R-:W-:Y:S01]  /*7340*/  LEA.HI.X.SX32 R3, R0, R25, 0x1, P6 ;  /* 0x0000001900037211 */ /* 0x000fe200030f0eff */
[----:B------:R-:W-:Y:S01]  /*7350*/  IMAD R0, R29, 0x2, R4 ;  /* 0x000000021d007824 */ /* 0x000fe200078e0204 */
[----:B------:R-:W-:-:S02]  /*7360*/  IADD3 R8, P6, PT, R4, R23, RZ ;  /* 0x0000001704087210 */ /* 0x000fc40007fde0ff */
[----:B--2---:R-:W-:Y:S01]  /*7370*/  PRMT R19, R5, 0x7771, RZ ;  /* 0x0000777105137816 */ /* 0x004fe200000000ff */
[----:B------:R1:W-:Y:S01]  /*7380*/  @P1 STG.E.U8 desc[UR26][R2.64], R15 ;  /* 0x0000000f02001986 */ /* 0x0003e2000c10111a */
[----:B------:R-:W-:Y:S01]  /*7390*/  LEA.HI.X.SX32 R9, R4, R25, 0x1, P6 ;  /* 0x0000001904097211 */ /* 0x000fe200030f0eff */
[C---:B------:R-:W-:Y:S01]  /*73a0*/  IMAD R4, R29.reuse, 0x2, R0 ;  /* 0x000000021d047824 */ /* 0x040fe200078e0200 */
[----:B------:R-:W-:Y:S02]  /*73b0*/  IADD3 R10, P6, PT, R0, R23, RZ ;  /* 0x00000017000a7210 */ /* 0x000fe40007fde0ff */
[----:B------:R-:W-:Y:S01]  /*73c0*/  ISETP.LT.AND P3, PT, R42, UR11, !P0 ;  /* 0x0000000b2a007c0c */ /* 0x000fe2000c761270 */
[----:B------:R2:W-:Y:S01]  /*73d0*/  @P2 STG.E.U8 desc[UR26][R8.64], R19 ;  /* 0x0000001308002986 */ /* 0x0005e2000c10111a */
[----:B------:R-:W-:Y:S01]  /*73e0*/  LEA.HI.X.SX32 R11, R0, R25, 0x1, P6 ;  /* 0x00000019000b7211 */ /* 0x000fe200030f0eff */
[----:B------:R-:W-:Y:S01]  /*73f0*/  IMAD R0, R29, 0x2, R4 ;  /* 0x000000021d007824 */ /* 0x000fe200078e0204 */
[----:B0-----:R-:W-:-:S02]  /*7400*/  IADD3 R12, P6, PT, R4, R23, RZ ;  /* 0x00000017040c7210 */ /* 0x001fc40007fde0ff */
[C---:B------:R-:W-:Y:S02]  /*7410*/  PRMT R17, R5.reuse, 0x7773, RZ ;  /* 0x0000777305117816 */ /* 0x040fe400000000ff */
[----:B-1----:R-:W-:Y:S01]  /*7420*/  PRMT R15, R5, 0x7772, RZ ;  /* 0x00007772050f7816 */ /* 0x002fe200000000ff */
[C---:B------:R-:W-:Y:S01]  /*7430*/  IMAD R5, R29.reuse, 0x2, R0 ;  /* 0x000000021d057824 */ /* 0x040fe200078e0200 */
[----:B------:R-:W-:Y:S02]  /*7440*/  LEA.HI.X.SX32 R13, R4, R25, 0x1, P6 ;  /* 0x00000019040d7211 */ /* 0x000fe400030f0eff */
[----:B------:R-:W-:Y:S01]  /*7450*/  IADD3 R2, P6, PT, R0, R23, RZ ;  /* 0x0000001700027210 */ /* 0x000fe20007fde0ff */
[----:B------:R0:W-:Y:S01]  /*7460*/  @P5 STG.E.U8 desc[UR26][R10.64], R15 ;  /* 0x0000000f0a005986 */ /* 0x0001e2000c10111a */
[----:B--2---:R-:W-:Y:S02]  /*7470*/  PRMT R19, R6, 0x7770, RZ ;  /* 0x0000777006137816 */ /* 0x004fe400000000ff */
[----:B------:R-:W-:Y:S01]  /*7480*/  LEA.HI.X.SX32 R3, R0, R25, 0x1, P6 ;  /* 0x0000001900037211 */ /* 0x000fe200030f0eff */
[----:B------:R-:W-:Y:S01]  /*7490*/  IMAD R0, R29, 0x2, R5 ;  /* 0x000000021d007824 */ /* 0x000fe200078e0205 */
[----:B------:R-:W-:Y:S01]  /*74a0*/  IADD3 R4, P6, PT, R5, R23, RZ ;  /* 0x0000001705047210 */ /* 0x000fe20007fde0ff */
[----:B------:R1:W-:Y:S01]  /*74b0*/  @P4 STG.E.U8 desc[UR26][R12.64], R17 ;  /* 0x000000110c004986 */ /* 0x0003e2000c10111a */
[----:B------:R-:W-:-:S02]  /*74c0*/  ISETP.LT.AND P1, PT, R43, UR11, !P0 ;  /* 0x0000000b2b007c0c */ /* 0x000fc4000c721270 */
[----:B------:R-:W-:Y:S01]  /*74d0*/  LEA.HI.X.SX32 R5, R5, R25, 0x1, P6 ;  /* 0x0000001905057211 */ /* 0x000fe200030f0eff */
[----:B------:R-:W2:Y:S01]  /*74e0*/  LDS.128 R8, [R67+0x800] ;  /* 0x0008000043087984 */ /* 0x000ea20000000c00 */
[----:B------:R-:W-:Y:S02]  /*74f0*/  IADD3 R14, P6, PT, R0, R23, RZ ;  /* 0x00000017000e7210 */ /* 0x000fe40007fde0ff */
[----:B------:R-:W-:Y:S01]  /*7500*/  ISETP.LT.AND P2, PT, R44, UR11, !P0 ;  /* 0x0000000b2c007c0c */ /* 0x000fe2000c741270 */
[----:B------:R3:W-:Y:S01]  /*7510*/  @P3 STG.E.U8 desc[UR26][R2.64], R19 ;  /* 0x0000001302003986 */ /* 0x0007e2000c10111a */
[----:B0-----:R-:W-:Y:S02]  /*7520*/  LEA.HI.X.SX32 R15, R0, R25, 0x1, P6 ;  /* 0x00000019000f7211 */ /* 0x001fe400030f0eff */
[----:B------:R-:W-:Y:S01]  /*7530*/  ISETP.LT.AND P5, PT, R45, UR11, !P0 ;  /* 0x0000000b2d007c0c */ /* 0x000fe2000c7a1270 */
[C---:B-1----:R-:W-:Y:S01]  /*7540*/  IMAD R12, R29.reuse, 0x2, R0 ;  /* 0x000000021d0c7824 */ /* 0x042fe200078e0200 */
[----:B------:R-:W-:Y:S01]  /*7550*/  PRMT R17, R6, 0x7772, RZ ;  /* 0x0000777206117816 */ /* 0x000fe200000000ff */
[----:B------:R0:W-:Y:S01]  /*7560*/  @P1 STG.E.U8 desc[UR26][R4.64], R21 ;  /* 0x0000001504001986 */ /* 0x0001e2000c10111a */
[----:B------:R-:W-:Y:S01]  /*7570*/  ISETP.LT.AND P4, PT, R46, UR11, !P0 ;  /* 0x0000000b2e007c0c */ /* 0x000fe2000c781270 */
[----:B------:R-:W-:Y:S01]  /*7580*/  IMAD R0, R29, 0x2, R12 ;  /* 0x000000021d007824 */ /* 0x000fe200078e020c */
[----:B------:R-:W-:-:S02]  /*7590*/  ISETP.LT.AND P3, PT, R47, UR11, !P0 ;  /* 0x0000000b2f007c0c */ /* 0x000fc4000c761270 */
[----:B------:R-:W-:Y:S01]  /*75a0*/  ISETP.LT.AND P1, PT, R48, UR11, !P0 ;  /* 0x0000000b30007c0c */ /* 0x000fe2000c721270 */
[----:B------:R1:W-:Y:S01]  /*75b0*/  @P2 STG.E.U8 desc[UR26][R14.64], R17 ;  /* 0x000000110e002986 */ /* 0x0003e2000c10111a */
[----:B---3--:R-:W-:Y:S02]  /*75c0*/  IADD3 R2, P6, PT, R12, R23, RZ ;  /* 0x000000170c027210 */ /* 0x008fe40007fde0ff */
[----:B------:R-:W-:Y:S01]  /*75d0*/  PRMT R19, R6, 0x7773, RZ ;  /* 0x0000777306137816 */ /* 0x000fe200000000ff */
[----:B------:R-:W-:Y:S01]  /*75e0*/  IMAD R6, R29, 0x2, R0 ;  /* 0x000000021d067824 */ /* 0x000fe200078e0200 */
[----:B------:R-:W-:Y:S02]  /*75f0*/  LEA.HI.X.SX32 R3, R12, R25, 0x1, P6 ;  /* 0x000000190c037211 */ /* 0x000fe400030f0eff */
[C---:B------:R-:W-:Y:S02]  /*7600*/  IADD3 R12, P6, PT, R0.reuse, R23, RZ ;  /* 0x00000017000c7210 */ /* 0x040fe40007fde0ff */
[----:B0-----:R-:W-:Y:S01]  /*7610*/  PRMT R21, R7, 0x7770, RZ ;  /* 0x0000777007157816 */ /* 0x001fe200000000ff */
[----:B------:R0:W-:Y:S01]  /*7620*/  @P5 STG.E.U8 desc[UR26][R2.64], R19 ;  /* 0x0000001302005986 */ /* 0x0001e2000c10111a */
[----:B------:R-:W-:Y:S01]  /*7630*/  LEA.HI.X.SX32 R13, R0, R25, 0x1, P6 ;  /* 0x00000019000d7211 */ /* 0x000fe200030f0eff */
[----:B------:R-:W-:Y:S01]  /*7640*/  IMAD R0, R29, 0x2, R6 ;  /* 0x000000021d007824 */ /* 0x000fe200078e0206 */
[----:B------:R-:W-:-:S02]  /*7650*/  IADD3 R4, P6, PT, R6, R23, RZ ;  /* 0x0000001706047210 */ /* 0x000fc40007fde0ff */
[----:B-1----:R-:W-:Y:S01]  /*7660*/  PRMT R17, R7, 0x7771, RZ ;  /* 0x0000777107117816 */ /* 0x002fe200000000ff */
[----:B------:R-:W-:Y:S01]  /*7670*/  @P4 STG.E.U8 desc[UR26][R12.64], R21 ;  /* 0x000000150c004986 */ /* 0x000fe2000c10111a */
[----:B------:R-:W-:Y:S02]  /*7680*/  LEA.HI.X.SX32 R5, R6, R25, 0x1, P6 ;  /* 0x0000001906057211 */ /* 0x000fe400030f0eff */
[C---:B------:R-:W-:Y:S02]  /*7690*/  IADD3 R14, P6, PT, R0.reuse, R23, RZ ;  /* 0x00000017000e7210 */ /* 0x040fe40007fde0ff */
[----:B------:R-:W-:Y:S01]  /*76a0*/  ISETP.LT.AND P2, PT, R49, UR11, !P0 ;  /* 0x0000000b31007c0c */ /* 0x000fe2000c741270 */
[----:B0-----:R-:W-:Y:S01]  /*76b0*/  IMAD R3, R29, 0x2, R0 ;  /* 0x000000021d037824 */ /* 0x001fe200078e0200 */
[----:B------:R-:W-:Y:S01]  /*76c0*/  LEA.HI.X.SX32 R15, R0, R25, 0x1, P6 ;  /* 0x00000019000f7211 */ /* 0x000fe200030f0eff */
[----:B------:R0:W-:Y:S01]  /*76d0*/  @P3 STG.E.U8 desc[UR26][R4.64], R17 ;  /* 0x0000001104003986 */ /* 0x0001e2000c10111a */
[----:B------:R-:W-:Y:S01]  /*76e0*/  PRMT R19, R7, 0x7772, RZ ;  /* 0x0000777207137816 */ /* 0x000fe200000000ff */
[----:B------:R-:W-:Y:S01]  /*76f0*/  IMAD R0, R29, 0x2, R3 ;  /* 0x000000021d007824 */ /* 0x000fe200078e0203 */
[----:B------:R-:W-:-:S02]  /*7700*/  IADD3 R2, P6, PT, R3, R23, RZ ;  /* 0x0000001703027210 */ /* 0x000fc40007fde0ff */
[----:B------:R-:W-:Y:S01]  /*7710*/  ISETP.LT.AND P5, PT, R50, UR11, !P0 ;  /* 0x0000000b32007c0c */ /* 0x000fe2000c7a1270 */
[----:B------:R1:W-:Y:S01]  /*7720*/  @P1 STG.E.U8 desc[UR26][R14.64], R19 ;  /* 0x000000130e001986 */ /* 0x0003e2000c10111a */
[----:B------:R-:W-:Y:S02]  /*7730*/  LEA.HI.X.SX32 R3, R3, R25, 0x1, P6 ;  /* 0x0000001903037211 */ /* 0x000fe400030f0eff */
[C---:B------:R-:W-:Y:S02]  /*7740*/  IADD3 R6, P6, PT, R0.reuse, R23, RZ ;  /* 0x0000001700067210 */ /* 0x040fe40007fde0ff */
[----:B------:R-:W-:Y:S01]  /*7750*/  ISETP.LT.AND P4, PT, R51, UR11, !P0 ;  /* 0x0000000b33007c0c */ /* 0x000fe2000c781270 */
[----:B0-----:R-:W-:Y:S01]  /*7760*/  IMAD R5, R29, 0x2, R0 ;  /* 0x000000021d057824 */ /* 0x001fe200078e0200 */
[----:B------:R-:W-:Y:S02]  /*7770*/  PRMT R17, R7, 0x7773, RZ ;  /* 0x0000777307117816 */ /* 0x000fe400000000ff */
[----:B------:R-:W-:Y:S01]  /*7780*/  LEA.HI.X.SX32 R7, R0, R25, 0x1, P6 ;  /* 0x0000001900077211 */ /* 0x000fe200030f0eff */
[----:B------:R-:W-:Y:S01]  /*7790*/  IMAD R0, R29, 0x2, R5 ;  /* 0x000000021d007824 */ /* 0x000fe200078e0205 */
[----:B------:R-:W-:Y:S01]  /*77a0*/  IADD3 R4, P6, PT, R5, R23, RZ ;  /* 0x0000001705047210 */ /* 0x000fe20007fde0ff */
[----:B------:R0:W-:Y:S01]  /*77b0*/  @P2 STG.E.U8 desc[UR26][R2.64], R17 ;  /* 0x0000001102002986 */ /* 0x0001e2000c10111a */
[----:B--2---:R-:W-:Y:S01]  /*77c0*/  PRMT R21, R8, 0x7770, RZ ;  /* 0x0000777008157816 */ /* 0x004fe200000000ff */
[----:B-1----:R-:W-:Y:S01]  /*77d0*/  IMAD R14, R29, 0x2, R0 ;  /* 0x000000021d0e7824 */ /* 0x002fe200078e0200 */
[----:B------:R-:W-:-:S02]  /*77e0*/  LEA.HI.X.SX32 R5, R5, R25, 0x1, P6 ;  /* 0x0000001905057211 */ /* 0x000fc400030f0eff */
[----:B------:R-:W-:Y:S01]  /*77f0*/  IADD3 R12, P6, PT, R0, R23, RZ ;  /* 0x00000017000c7210 */ /* 0x000fe20007fde0ff */
[----:B------:R1:W-:Y:S01]  /*7800*/  @P5 STG.E.U8 desc[UR26][R6.64], R21 ;  /* 0x0000001506005986 */ /* 0x0003e2000c10111a */
[----:B------:R-:W-:Y:S02]  /*7810*/  PRMT R19, R8, 0x7771, RZ ;  /* 0x0000777108137816 */ /* 0x000fe400000000ff */
[----:B------:R-:W-:Y:S01]  /*7820*/  LEA.HI.X.SX32 R13, R0, R25, 0x1, P6 ;  /* 0x00000019000d7211 */ /* 0x000fe200030f0eff */
[----:B------:R-:W-:Y:S01]  /*7830*/  IMAD R0, R29, 0x2, R14 ;  /* 0x000000021d007824 */ /* 0x000fe200078e020e */
[----:B------:R-:W-:Y:S01]  /*7840*/  ISETP.LT.AND P3, PT, R52, UR11, !P0 ;  /* 0x0000000b34007c0c */ /* 0x000fe2000c761270 */
[----:B------:R2:W-:Y:S01]  /*7850*/  @P4 STG.E.U8 desc[UR26][R4.64], R19 ;  /* 0x0000001304004986 */ /* 0x0005e2000c10111a */
[----:B0-----:R-:W-:Y:S02]  /*7860*/  IADD3 R2, P6, PT, R14, R23, RZ ;  /* 0x000000170e027210 */ /* 0x001fe40007fde0ff */
[----:B------:R-:W-:-:S02]  /*7870*/  ISETP.LT.AND P1, PT, R53, UR11, !P0 ;  /* 0x0000000b35007c0c */ /* 0x000fc4000c721270 */
[----:B------:R-:W-:Y:S02]  /*7880*/  LEA.HI.X.SX32 R3, R14, R25, 0x1, P6 ;  /* 0x000000190e037211 */ /* 0x000fe400030f0eff */
[----:B-1----:R-:W-:Y:S02]  /*7890*/  IADD3 R6, P6, PT, R0, R23, RZ ;  /* 0x0000001700067210 */ /* 0x002fe40007fde0ff */
[C---:B------:R-:W-:Y:S02]  /*78a0*/  PRMT R17, R8.reuse, 0x7772, RZ ;  /* 0x0000777208117816 */ /* 0x040fe400000000ff */
[----:B------:R-:W-:Y:S01]  /*78b0*/  PRMT R15, R8, 0x7773, RZ ;  /* 0x00007773080f7816 */ /* 0x000fe200000000ff */
[C---:B--2---:R-:W-:Y:S01]  /*78c0*/  IMAD R5, R29.reuse, 0x2, R0 ;  /* 0x000000021d057824 */ /* 0x044fe200078e0200 */
[----:B------:R-:W-:Y:S01]  /*78d0*/  LEA.HI.X.SX32 R7, R0, R25, 0x1, P6 ;  /* 0x0000001900077211 */ /* 0x000fe200030f0eff */
[----:B------:R0:W-:Y:S01]  /*78e0*/  @P3 STG.E.U8 desc[UR26][R12.64], R17 ;  /* 0x000000110c003986 */ /* 0x0001e2000c10111a */
[----:B------:R-:W-:Y:S01]  /*78f0*/  ISETP.LT.AND P2, PT, R54, UR11, !P0 ;  /* 0x0000000b36007c0c */ /* 0x000fe2000c741270 */
[----:B------:R-:W-:Y:S01]  /*7900*/  IMAD R0, R29, 0x2, R5 ;  /* 0x000000021d007824 */ /* 0x000fe200078e0205 */
[----:B------:R-:W-:Y:S01]  /*7910*/  IADD3 R4, P6, PT, R5, R23, RZ ;  /* 0x0000001705047210 */ /* 0x000fe20007fde0ff */
[----:B------:R1:W-:Y:S01]  /*7920*/  @P1 STG.E.U8 desc[UR26][R2.64], R15 ;  /* 0x0000000f02001986 */ /* 0x0003e2000c10111a */
[----:B------:R-:W-:-:S02]  /*7930*/  PRMT R19, R9, 0x7770, RZ ;  /* 0x0000777009137816 */ /* 0x000fc400000000ff */
[----:B------:R-:W-:Y:S02]  /*7940*/  LEA.HI.X.SX32 R5, R5, R25, 0x1, P6 ;  /* 0x0000001905057211 */ /* 0x000fe400030f0eff */
[----:B------:R-:W-:Y:S02]  /*7950*/  ISETP.LT.AND P5, PT, R55, UR11, !P0 ;  /* 0x0000000b37007c0c */ /* 0x000fe4000c7a1270 */
[----:B------:R-:W-:Y:S02]  /*7960*/  ISETP.LT.AND P4, PT, R56, UR11, !P0 ;  /* 0x0000000b38007c0c */ /* 0x000fe4000c781270 */
[C---:B0-----:R-:W-:Y:S01]  /*7970*/  IADD3 R12, P6, PT, R0.reuse, R23, RZ ;  /* 0x00000017000c7210 */ /* 0x041fe20007fde0ff */
[----:B------:R0:W-:Y:S01]  /*7980*/  @P2 STG.E.U8 desc[UR26][R6.64], R19 ;  /* 0x0000001306002986 */ /* 0x0001e2000c10111a */
[----:B------:R-:W-:Y:S01]  /*7990*/  ISETP.LT.AND P3, PT, R57, UR11, !P0 ;  /* 0x0000000b39007c0c */ /* 0x000fe2000c761270 */
[----:B-1----:R-:W-:Y:S01]  /*79a0*/  IMAD R3, R29, 0x2, R0 ;  /* 0x000000021d037824 */ /* 0x002fe200078e0200 */
[----:B------:R-:W-:-:S02]  /*79b0*/  LEA.HI.X.SX32 R13, R0, R25, 0x1, P6 ;  /* 0x00000019000d7211 */ /* 0x000fc400030f0eff */
[----:B------:R-:W-:Y:S01]  /*79c0*/  ISETP.LT.AND P1, PT, R58, UR11, !P0 ;  /* 0x0000000b3a007c0c */ /* 0x000fe2000c721270 */
[----:B------:R-:W-:Y:S01]  /*79d0*/  IMAD R0, R29, 0x2, R3 ;  /* 0x000000021d007824 */ /* 0x000fe200078e0203 */
[----:B------:R-:W-:Y:S02]  /*79e0*/  IADD3 R2, P6, PT, R3, R23, RZ ;  /* 0x0000001703027210 */ /* 0x000fe40007fde0ff */
[----:B------:R-:W-:Y:S01]  /*79f0*/  PRMT R17, R9, 0x7771, RZ ;  /* 0x0000777109117816 */ /* 0x000fe200000000ff */
[----:B------:R-:W-:Y:S01]  /*7a00*/  IMAD R8, R29, 0x2, R0 ;  /* 0x000000021d087824 */ /* 0x000fe200078e0200 */
[----:B------:R-:W-:Y:S02]  /*7a10*/  LEA.HI.X.SX32 R3, R3, R25, 0x1, P6 ;  /* 0x0000001903037211 */ /* 0x000fe400030f0eff */
[----:B0-----:R-:W-:Y:S01]  /*7a20*/  IADD3 R6, P6, PT, R0, R23, RZ ;  /* 0x0000001700067210 */ /* 0x001fe20007fde0ff */
[----:B------:R0:W-:Y:S01]  /*7a30*/  @P5 STG.E.U8 desc[UR26][R4.64], R17 ;  /* 0x0000001104005986 */ /* 0x0001e2000c10111a */
[----:B------:R-:W-:-:S02]  /*7a40*/  PRMT R15, R9, 0x7772, RZ ;  /* 0x00007772090f7816 */ /* 0x000fc400000000ff */
[----:B------:R-:W-:Y:S01]  /*7a50*/  LEA.HI.X.SX32 R7, R0, R25, 0x1, P6 ;  /* 0x0000001900077211 */ /* 0x000fe200030f0eff */
[----:B------:R-:W-:Y:S01]  /*7a60*/  IMAD R0, R29, 0x2, R8 ;  /* 0x000000021d007824 */ /* 0x000fe200078e0208 */
[----:B------:R-:W-:Y:S01]  /*7a70*/  PRMT R19, R9, 0x7773, RZ ;  /* 0x0000777309137816 */ /* 0x000fe200000000ff */
[----:B------:R1:W-:Y:S01]  /*7a80*/  @P4 STG.E.U8 desc[UR26][R12.64], R15 ;  /* 0x0000000f0c004986 */ /* 0x0003e2000c10111a */
[----:B------:R-:W-:Y:S01]  /*7a90*/  ISETP.LT.AND P2, PT, R59, UR11, !P0 ;  /* 0x0000000b3b007c0c */ /* 0x000fe2000c741270 */
[----:B------:R-:W-:Y:S01]  /*7aa0*/  IMAD R9, R29, 0x2, R0 ;  /* 0x000000021d097824 */ /* 0x000fe200078e0200 */
[----:B------:R-:W-:Y:S01]  /*7ab0*/  ISETP.LT.AND P5, PT, R60, UR11, !P0 ;  /* 0x0000000b3c007c0c */ /* 0x000fe2000c7a1270 */
[----:B------:R2:W-:Y:S01]  /*7ac0*/  @P3 STG.E.U8 desc[UR26][R2.64], R19 ;  /* 0x0000001302003986 */ /* 0x0005e2000c10111a */
[----:B------:R-:W-:Y:S02]  /*7ad0*/  ISETP.LT.AND P4, PT, R62, UR11, !P0 ;  /* 0x0000000b3e007c0c */ /* 0x000fe4000c781270 */
[----:B0-----:R-:W-:-:S02]  /*7ae0*/  IADD3 R4, P6, PT, R8, R23, RZ ;  /* 0x0000001708047210 */ /* 0x001fc40007fde0ff */
[----:B------:R-:W-:Y:S02]  /*7af0*/  PRMT R17, R10, 0x7771, RZ ;  /* 0x000077710a117816 */ /* 0x000fe400000000ff */
[----:B------:R-:W-:Y:S01]  /*7b00*/  LEA.HI.X.SX32 R5, R8, R25, 0x1, P6 ;  /* 0x0000001908057211 */ /* 0x000fe200030f0eff */
[----:B-1----:R-:W-:Y:S01]  /*7b10*/  IMAD R13, R29, 0x2, R9 ;  /* 0x000000021d0d7824 */ /* 0x002fe200078e0209 */
[----:B------:R-:W-:Y:S02]  /*7b20*/  PRMT R15, R10, 0x7770, RZ ;  /* 0x000077700a0f7816 */ /* 0x000fe400000000ff */
[----:B------:R-:W-:Y:S01]  /*7b30*/  ISETP.LT.AND P3, PT, R63, UR11, !P0 ;  /* 0x0000000b3f007c0c */ /* 0x000fe2000c761270 */
[----:B------:R-:W-:Y:S01]  /*7b40*/  IMAD R14, R29, 0x2, R13 ;  /* 0x000000021d0e7824 */ /* 0x000fe200078e020d */
[-C--:B------:R-:W-:Y:S01]  /*7b50*/  IADD3 R12, P6, PT, R13, R23.reuse, RZ ;  /* 0x000000170d0c7210 */ /* 0x080fe20007fde0ff */
[----:B------:R0:W-:Y:S01]  /*7b60*/  @P1 STG.E.U8 desc[UR26][R6.64], R15 ;  /* 0x0000000f06001986 */ /* 0x0001e2000c10111a */
[----:B--2---:R-:W-:-:S02]  /*7b70*/  IADD3 R2, P1, PT, R0, R23, RZ ;  /* 0x0000001700027210 */ /* 0x004fc40007f3e0ff */
[-C--:B------:R-:W-:Y:S01]  /*7b80*/  LEA.HI.X.SX32 R13, R13, R25.reuse, 0x1, P6 ;  /* 0x000000190d0d7211 */ /* 0x080fe200030f0eff */
[----:B------:R1:W-:Y:S01]  /*7b90*/  @P2 STG.E.U8 desc[UR26][R4.64], R17 ;  /* 0x0000001104002986 */ /* 0x0003e2000c10111a */
[----:B------:R-:W-:Y:S01]  /*7ba0*/  LEA.HI.X.SX32 R3, R0, R25, 0x1, P1 ;  /* 0x0000001900037211 */ /* 0x000fe200008f0eff */
[----:B------:R-:W-:Y:S01]  /*7bb0*/  IMAD R0, R29, 0x2, R14 ;  /* 0x000000021d007824 */ /* 0x000fe200078e020e */
[----:B------:R-:W-:Y:S02]  /*7bc0*/  IADD3 R8, P2, PT, R9, R23, RZ ;  /* 0x0000001709087210 */ /* 0x000fe40007f5e0ff */
[----:B------:R-:W-:Y:S02]  /*7bd0*/  PRMT R19, R11, 0x7772, RZ ;  /* 0x000077720b137816 */ /* 0x000fe400000000ff */
[----:B------:R-:W-:Y:S01]  /*7be0*/  LEA.HI.X.SX32 R9, R9, R25, 0x1, P2 ;  /* 0x0000001909097211 */ /* 0x000fe200010f0eff */
[----:B0-----:R-:W-:Y:S01]  /*7bf0*/  IMAD R15, R29, 0x2, R0 ;  /* 0x000000021d0f7824 */ /* 0x001fe200078e0200 */
[----:B------:R-:W-:-:S02]  /*7c00*/  IADD3 R6, P6, PT, R14, R23, RZ ;  /* 0x000000170e067210 */ /* 0x000fc40007fde0ff */
[----:B------:R-:W-:Y:S02]  /*7c10*/  ISETP.LT.AND P2, PT, R64, UR11, !P0 ;  /* 0x0000000b40007c0c */ /* 0x000fe4000c741270 */
[----:B-1----:R-:W-:Y:S02]  /*7c20*/  IADD3 R4, P1, PT, R0, R23, RZ ;  /* 0x0000001700047210 */ /* 0x002fe40007f3e0ff */
[----:B------:R-:W-:Y:S02]  /*7c30*/  LEA.HI.X.SX32 R7, R14, R25, 0x1, P6 ;  /* 0x000000190e077211 */ /* 0x000fe400030f0eff */
[----:B------:R-:W-:Y:S02]  /*7c40*/  IADD3 R14, P6, PT, R15, R23, RZ ;  /* 0x000000170f0e7210 */ /* 0x000fe40007fde0ff */
[----:B------:R-:W-:Y:S02]  /*7c50*/  LEA.HI.X.SX32 R5, R0, R25, 0x1, P1 ;  /* 0x0000001900057211 */ /* 0x000fe400008f0eff */
[----:B------:R-:W-:-:S02]  /*7c60*/  ISETP.LT.AND P1, PT, R65, UR11, !P0 ;  /* 0x0000000b41007c0c */ /* 0x000fc4000c721270 */
[----:B------:R-:W-:Y:S02]  /*7c70*/  ISETP.LT.AND P0, PT, R66, UR11, !P0 ;  /* 0x0000000b42007c0c */ /* 0x000fe4000c701270 */
[----:B------:R-:W-:Y:S02]  /*7c80*/  LEA.HI.X.SX32 R15, R15, R25, 0x1, P6 ;  /* 0x000000190f0f7211 */ /* 0x000fe400030f0eff */
[C---:B------:R-:W-:Y:S02]  /*7c90*/  PRMT R25, R10.reuse, 0x7772, RZ ;  /* 0x000077720a197816 */ /* 0x040fe400000000ff */
[----:B------:R-:W-:Y:S02]  /*7ca0*/  PRMT R23, R10, 0x7773, RZ ;  /* 0x000077730a177816 */ /* 0x000fe400000000ff */
[C---:B------:R-:W-:Y:S01]  /*7cb0*/  PRMT R17, R11.reuse, 0x7773, RZ ;  /* 0x000077730b117816 */ /* 0x040fe200000000ff */
[----:B------:R0:W-:Y:S01]  /*7cc0*/  @P5 STG.E.U8 desc[UR26][R2.64], R25 ;  /* 0x0000001902005986 */ /* 0x0001e2000c10111a */
[----:B------:R-:W-:-:S02]  /*7cd0*/  PRMT R21, R11, 0x7771, RZ ;  /* 0x000077710b157816 */ /* 0x000fc400000000ff */
[----:B------:R-:W-:Y:S01]  /*7ce0*/  PRMT R11, R11, 0x7770, RZ ;  /* 0x000077700b0b7816 */ /* 0x000fe200000000ff */
[----:B------:R0:W-:Y:S04]  /*7cf0*/  @P4 STG.E.U8 desc[UR26][R8.64], R23 ;  /* 0x0000001708004986 */ /* 0x0001e8000c10111a */
[----:B------:R0:W-:Y:S04]  /*7d00*/  @P3 STG.E.U8 desc[UR26][R12.64], R11 ;  /* 0x0000000b0c003986 */ /* 0x0001e8000c10111a */
[----:B------:R0:W-:Y:S04]  /*7d10*/  @P2 STG.E.U8 desc[UR26][R6.64], R21 ;  /* 0x0000001506002986 */ /* 0x0001e8000c10111a */
[----:B------:R0:W-:Y:S04]  /*7d20*/  @P1 STG.E.U8 desc[UR26][R4.64], R19 ;  /* 0x0000001304001986 */ /* 0x0001e8000c10111a */
[----:B------:R0:W-:Y:S01]  /*7d30*/  @P0 STG.E.U8 desc[UR26][R14.64], R17 ;  /* 0x000000110e000986 */ /* 0x0001e2000c10111a */
[----:B------:R-:W-:Y:S06]  /*7d40*/  BAR.SYNC.DEFER_BLOCKING 0x0 ;  /* 0x0000000000007b1d */ /* 0x000fec0000010000 */
[----:B------:R-:W-:Y:S05]  /*7d50*/  BRA.U UP0, `(.L_x_13) ;  /* 0x0000000100a07547 */ /* 0x000fea000b800000 */
[----:B------:R-:W1:Y:S01]  /*7d60*/  S2UR UR5, SR_CgaCtaId ;  /* 0x00000000000579c3 */ /* 0x000e620000008800 */
[----:B------:R-:W-:Y:S01]  /*7d70*/  NOP ;  /* 0x0000000000007918 */ /* 0x000fe20000000000 */
[----:B------:R-:W-:Y:S01]  /*7d80*/  UMOV UR4, 0x50 ;  /* 0x0000005000047882 */ /* 0x000fe20000000000 */
[----:B------:R-:W-:Y:S02]  /*7d90*/  IMAD.U32 R0, RZ, RZ, UR12 ;  /* 0x0000000cff007e24 */ /* 0x000fe4000f8e00ff */
[----:B0-----:R-:W-:Y:S02]  /*7da0*/  IMAD.MOV.U32 R3, RZ, RZ, 0x3 ;  /* 0x00000003ff037424 */ /* 0x001fe400078e00ff */
[----:B------:R-:W-:Y:S01]  /*7db0*/  IMAD.MOV.U32 R7, RZ, RZ, 0x1 ;  /* 0x00000001ff077424 */ /* 0x000fe200078e00ff */
[----:B------:R-:W-:-:S04]  /*7dc0*/  LOP3.LUT R0, R0, 0xffff, RZ, 0xc0, !PT ;  /* 0x0000ffff00007812 */ /* 0x000fc800078ec0ff */
[----:B------:R-:W-:-:S05]  /*7dd0*/  SHF.R.U32.HI R0, RZ, 0x5, R0 ;  /* 0x00000005ff007819 */ /* 0x000fca0000011600 */
[----:B------:R-:W-:Y:S01]  /*7de0*/  VIADD R2, R0, 0x10 ;  /* 0x0000001000027836 */ /* 0x000fe20000000000 */
[----:B------:R-:W-:Y:S01]  /*7df0*/  SHF.L.U32 R0, R3, R0, RZ ;  /* 0x0000000003007219 */ /* 0x000fe200000006ff */
[----:B-1----:R-:W-:-:S03]  /*7e00*/  ULEA UR6, UR5, UR4, 0x18 ;  /* 0x0000000405067291 */ /* 0x002fc6000f8ec0ff */
[----:B------:R-:W-:-:S04]  /*7e10*/  SHF.L.U32 R3, R7, R2, RZ ;  /* 0x0000000207037219 */ /* 0x000fc800000006ff */
[----:B------:R-:W-:Y:S02]  /*7e20*/  LOP3.LUT R0, R3, R0, RZ, 0xfc, !PT ;  /* 0x0000000003007212 */ /* 0x000fe400078efcff */
[----:B------:R-:W0:Y:S02]  /*7e30*/  LDS R5, [UR6] ;  /* 0x00000006ff057984 */ /* 0x000e240008000800 */
[C---:B------:R-:W-:Y:S02]  /*7e40*/  LOP3.LUT R2, R0.reuse, 0xffff, RZ, 0xc0, !PT ;  /* 0x0000ffff00027812 */ /* 0x040fe400078ec0ff */
[----:B0-----:R-:W-:-:S04]  /*7e50*/  LOP3.LUT R3, R0, 0xffff, R5, 0x80, !PT ;  /* 0x0000ffff00037812 */ /* 0x001fc800078e8005 */
[----:B------:R-:W-:-:S13]  /*7e60*/  ISETP.NE.AND P0, PT, R3, R2, PT ;  /* 0x000000020300720c */ /* 0x000fda0003f05270 */
[----:B------:R-:W-:Y:S05]  /*7e70*/  @P0 BRA `(.L_x_14) ;  /* 0x0000000000500947 */ /* 0x000fea0003800000 */
[----:B------:R-:W-:Y:S02]  /*7e80*/  SHF.R.U32.HI R5, RZ, 0x10, R5 ;  /* 0x00000010ff057819 */ /* 0x000fe40000011605 */
[----:B------:R-:W-:-:S04]  /*7e90*/  SHF.R.U32.HI R2, RZ, 0x10, R0 ;  /* 0x00000010ff027819 */ /* 0x000fc80000011600 */
[----:B------:R-:W-:-:S04]  /*7ea0*/  LOP3.LUT R5, R5, R2, RZ, 0xc0, !PT ;  /* 0x0000000205057212 */ /* 0x000fc800078ec0ff */
[----:B------:R-:W-:-:S13]  /*7eb0*/  ISETP.NE.AND P0, PT, R5, R2, PT ;  /* 0x000000020500720c */ /* 0x000fda0003f05270 */
[----:B------:R-:W-:Y:S05]  /*7ec0*/  @P0 BRA `(.L_x_15) ;  /* 0x0000000000300947 */ /* 0x000fea0003800000 */
[----:B------:R-:W-:Y:S01]  /*7ed0*/  R2UR UR4, R0 ;  /* 0x00000000000472ca */ /* 0x000fe200000e0000 */
[----:B------:R-:W-:Y:S01]  /*7ee0*/  VOTEU.ANY UR5, UPT, PT ;  /* 0x0000000000057886 */ /* 0x000fe200038e0100 */
[----:B------:R-:W0:Y:S01]  /*7ef0*/  S2R R0, SR_LANEID ;  /* 0x0000000000007919 */ /* 0x000e220000000000 */
[----:B------:R-:W-:-:S10]  /*7f00*/  UFLO.U32 UR5, UR5 ;  /* 0x00000005000572bd */ /* 0x000fd400080e0000 */
[----:B------:R-:W-:-:S06]  /*7f10*/  ULOP3.LUT UR4, URZ, UR4, URZ, 0x33, !UPT ;  /* 0x00000004ff047292 */ /* 0x000fcc000f8e33ff */
[----:B------:R-:W-:-:S04]  /*7f20*/  IMAD.U32 R2, RZ, RZ, UR4 ;  /* 0x00000004ff027e24 */ /* 0x000fc8000f8e00ff */
[----:B------:R-:W1:Y:S02]  /*7f30*/  REDUX UR7, R2 ;  /* 0x00000000020773c4 */ /* 0x000e640000000000 */
[----:B------:R2:W-:Y:S01]  /*7f40*/  UTCATOMSWS.AND URZ, UR4 ;  /* 0x0000000400ff79e3 */ /* 0x0005e20008000000 */
[----:B0-----:R-:W-:Y:S01]  /*7f50*/  ISETP.EQ.U32.AND P0, PT, R0, UR5, PT ;  /* 0x0000000500007c0c */ /* 0x001fe2000bf02070 */
[----:B-1----:R-:W-:-:S12]  /*7f60*/  IMAD.U32 R0, RZ, RZ, UR7 ;  /* 0x00000007ff007e24 */ /* 0x002fd8000f8e00ff */
[----:B------:R2:W-:Y:S01]  /*7f70*/  @P0 ATOMS.AND RZ, [UR6], R0 ;  /* 0x00000000ffff098c */ /* 0x0005e2000a800006 */
[----:B------:R-:W-:Y:S05]  /*7f80*/  BRA `(.L_x_13) ;  /* 0x0000000000147947 */ /* 0x000fea0003800000 */
.L_x_15:
[----:B------:R-:W-:-:S07]  /*7f90*/  MOV R2, 0x7fb0 ;  /* 0x00007fb000027802 */ /* 0x000fce0000000f00 */
[----:B------:R-:W-:Y:S05]  /*7fa0*/  CALL.REL.NOINC `($__internal_0_$__cuda_sm10x_tcgen05_guardrail_trap_col_being_dealloced_not_returned_by_alloc) ;  /* 0x00000000002c7944 */ /* 0x000fea0003c00000 */
[----:B------:R-:W-:Y:S05]  /*7fb0*/  BRA `(.L_x_13) ;  /* 0x0000000000087947 */ /* 0x000fea0003800000 */
.L_x_14:
[----:B------:R-:W-:-:S07]  /*7fc0*/  MOV R2, 0x7fe0 ;  /* 0x00007fe000027802 */ /* 0x000fce0000000f00 */
[----:B------:R-:W-:Y:S05]  /*7fd0*/  CALL.REL.NOINC `($__internal_2_$__cuda_sm10x_tcgen05_guardrail_trap_unallocated_columns_being_dealloced) ;  /* 0x0000000000387944 */ /* 0x000fea0003c00000 */
.L_x_13:
[----:B------:R-:W-:Y:S01]  /*7fe0*/  NOP ;  /* 0x0000000000007918 */ /* 0x000fe20000000000 */
[----:B--2---:R-:W-:Y:S05]  /*7ff0*/  EXIT ;  /* 0x000000000000794d */ /* 0x004fea0003800000 */
.L_x_8:
[----:B------:R-:W0:Y:S02]  /*8000*/  SYNCS.PHASECHK.TRANS64.TRYWAIT P1, [UR15], R126 ;  /* 0x0000007eff0075a7 */ /* 0x000e24000802110f */
[----:B0-----:R-:W-:Y:S05]  /*8010*/  @!P1 BRA `(.L_x_8) ;  /* 0xfffffffc00f89947 */ /* 0x001fea000383ffff */
[----:B------:R-:W-:Y:S05]  /*8020*/  BRA `(.L_x_16) ;  /* 0xffffffd400387947 */ /* 0x000fea000383ffff */
.L_x_12:
[----:B------:R-:W2:Y:S02]  /*8030*/  SYNCS.PHASECHK.TRANS64.TRYWAIT P0, [UR15], R4 ;  /* 0x00000004ff0075a7 */ /* 0x000ea4000800110f */
[----:B--2---:R-:W-:Y:S05]  /*8040*/  @!P0 BRA `(.L_x_12) ;  /* 0xfffffffc00f88947 */ /* 0x004fea000383ffff */
[----:B------:R-:W-:Y:S05]  /*8050*/  BRA `(.L_x_11) ;  /* 0xffffffe800687947 */ /* 0x000fea000383ffff */
        .weak           $__internal_0_$__cuda_sm10x_tcgen05_guardrail_trap_col_being_dealloced_not_returned_by_alloc
        .type           $__internal_0_$__cuda_sm10x_tcgen05_guardrail_trap_col_being_dealloced_not_returned_by_alloc,@function
        .size           $__internal_0_$__cuda_sm10x_tcgen05_guardrail_trap_col_being_dealloced_not_returned_by_alloc,($__internal_1_$__cuda_sm10x_tcgen05_guardrail_trap_phase_invalid_during_alloc - $__internal_0_$__cuda_sm10x_tcgen05_guardrail_trap_col_being_dealloced_not_returned_by_alloc)
$__internal_0_$__cuda_sm10x_tcgen05_guardrail_trap_col_being_dealloced_not_returned_by_alloc:
[----:B------:R-:W-:Y:S05]  /*8060*/  BPT.TRAP 0x1 ;  /* 0x000000040000795c */ /* 0x000fea0000300000 */
[----:B------:R-:W-:-:S04]  /*8070*/  IMAD.MOV.U32 R3, RZ, RZ, 0x0 ;  /* 0x00000000ff037424 */ /* 0x000fc800078e00ff */
[----:B------:R-:W-:Y:S05]  /*8080*/  RET.REL.NODEC R2 `(matmul_kernel) ;  /* 0xffffff7c02dc7950 */ /* 0x000fea0003c3ffff */
        .weak           $__internal_1_$__cuda_sm10x_tcgen05_guardrail_trap_phase_invalid_during_alloc
        .type           $__internal_1_$__cuda_sm10x_tcgen05_guardrail_trap_phase_invalid_during_alloc,@function
        .size           $__internal_1_$__cuda_sm10x_tcgen05_guardrail_trap_phase_invalid_during_alloc,($__internal_2_$__cuda_sm10x_tcgen05_guardrail_trap_unallocated_columns_being_dealloced - $__internal_1_$__cuda_sm10x_tcgen05_guardrail_trap_phase_invalid_during_alloc)
$__internal_1_$__cuda_sm10x_tcgen05_guardrail_trap_phase_invalid_during_alloc:
[----:B------:R-:W-:Y:S05]  /*8090*/  BPT.TRAP 0x1 ;  /* 0x000000040000795c */ /* 0x000fea0000300000 */
[----:B------:R-:W-:-:S04]  /*80a0*/  IMAD.MOV.U32 R3, RZ, RZ, 0x0 ;  /* 0x00000000ff037424 */ /* 0x000fc800078e00ff */
[----:B------:R-:W-:Y:S05]  /*80b0*/  RET.REL.NODEC R2 `(matmul_kernel) ;  /* 0xffffff7c02d07950 */ /* 0x000fea0003c3ffff */
        .weak           $__internal_2_$__cuda_sm10x_tcgen05_guardrail_trap_unallocated_columns_being_dealloced
        .type           $__internal_2_$__cuda_sm10x_tcgen05_guardrail_trap_unallocated_columns_being_dealloced,@function
        .size           $__internal_2_$__cuda_sm10x_tcgen05_guardrail_trap_unallocated_columns_being_dealloced,(.L_x_20 - $__internal_2_$__cuda_sm10x_tcgen05_guardrail_trap_unallocated_columns_being_dealloced)
$__internal_2_$__cuda_sm10x_tcgen05_guardrail_trap_unallocated_columns_being_dealloced:
[----:B------:R-:W-:Y:S05]  /*80c0*/  BPT.TRAP 0x1 ;  /* 0x000000040000795c */ /* 0x000fea0000300000 */
[----:B------:R-:W-:-:S04]  /*80d0*/  IMAD.MOV.U32 R3, RZ, RZ, 0x0 ;  /* 0x00000000ff037424 */ /* 0x000fc800078e00ff */
[----:B------:R-:W-:Y:S05]  /*80e0*/  RET.REL.NODEC R2 `(matmul_kernel) ;  /* 0xffffff7c02c47950 */ /* 0x000fea0003c3ffff */
.L_x_17:
[----:B------:R-:W-:-:S00]  /*80f0*/  BRA `(.L_x_17) ;  /* 0xfffffffc00fc7947 */ /* 0x000fc0000383ffff */
[----:B------:R-:W-:-:S00]  /*8100*/  NOP ;  /* 0x0000000000007918 */ /* 0x000fc00000000000 */
[----:B------:R-:W-:-:S00]  /*8110*/  NOP ;  /* 0x0000000000007918 */ /* 0x000fc00000000000 */
[----:B------:R-:W-:-:S00]  /*8120*/  NOP ;  /* 0x0000000000007918 */ /* 0x000fc00000000000 */
[----:B------:R-:W-:-:S00]  /*8130*/  NOP ;  /* 0x0000000000007918 */ /* 0x000fc00000000000 */
[----:B------:R-:W-:-:S00]  /*8140*/  NOP ;  /* 0x0000000000007918 */ /* 0x000fc00000000000 */
[----:B------:R-:W-:-:S00]  /*8150*/  NOP ;  /* 0x0000000000007918 */ /* 0x000fc00000000000 */
[----:B------:R-:W-:-:S00]  /*8160*/  NOP ;  /* 0x0000000000007918 */ /* 0x000fc00000000000 */
[----:B------:R-:W-:-:S00]  /*8170*/  NOP ;  /* 0x0000000000007918 */ /* 0x000fc00000000000 */
.L_x_20:


//--------------------- .nv.shared.matmul_kernel  --------------------------
	.section	.nv.shared.matmul_kernel,"aw",@nobits
	.sectionflags	@""
	.align	16
	.zero		1024


//--------------------- .nv.shared.reserved.0     --------------------------
	.section	.nv.shared.reserved.0,"aw",@nobits
	.align	8
	.weak		__nv_reservedSMEM_offset_0_alias
	.size		__nv_reservedSMEM_offset_0_alias, 0, 64
	.other		__nv_reservedSMEM_offset_0_alias,@"STO_CUDA_RESERVED_SHARED STV_DEFAULT"
__nv_reservedSMEM_offset_0_alias:
	.zero		0
.nv.shared.reserved.0:
	.zero		64
	.weak		__nv_reservedSMEM_allocation_phase
	.type		__nv_reservedSMEM_allocation_phase,@object
	.size		__nv_reservedSMEM_allocation_phase,(.L_0 - __nv_reservedSMEM_allocation_phase)
__nv_reservedSMEM_allocation_phase:
	.zero		1
.L_0:
	.zero		7
	.weak		__nv_reservedSMEM_devtool_atexit_pc
	.type		__nv_reservedSMEM_devtool_atexit_pc,@object
	.size		__nv_reservedSMEM_devtool_atexit_pc,(__nv_reservedSMEM_allocation_mask - __nv_reservedSMEM_devtool_atexit_pc)
__nv_reservedSMEM_devtool_atexit_pc:
	.zero		8
	.weak		__nv_reservedSMEM_allocation_mask
	.type		__nv_reservedSMEM_allocation_mask,@object
	.size		__nv_reservedSMEM_allocation_mask,(.L_2 - __nv_reservedSMEM_allocation_mask)
__nv_reservedSMEM_allocation_mask:
	.zero		4
.L_2:


//--------------------- .nv.constant0.matmul_kernel --------------------------
	.section	.nv.constant0.matmul_kernel,"a",@progbits
	.sectionflags	@""
	.align	4
.nv.constant0.matmul_kernel:
	.zero		976


//--------------------- SYMBOLS --------------------------

	.type		.nv.reservedSmem.offset0,@object
	.size		.nv.reservedSmem.offset0,0x4
	.type		.nv.reservedSmem.cap,@object
	.size		.nv.reservedSmem.cap,0x4
